	.target	sm_103a

	.elftype	@"ET_EXEC"


//--------------------- .note.nv.tkinfo           --------------------------
	.section	.note.nv.tkinfo,"",@"SHT_NOTE"
	.sectionflags	@"SHF_NOTE_NV_TKINFO"
	.tkinfo
        /*0018*/ 	.word	0x00000002
        /*0030*/ 	.string	""
        /*0030*/ 	.string	"ptxas"
        /*0030*/ 	.string	"Cuda compilation tools, release 13.0, V13.0.88"
        /*0030*/ 	.string	"Build cuda_13.0.r13.0/compiler.36424714_0"
        /*0030*/ 	.string	"-arch sm_103a -m 64 "



//--------------------- .note.nv.cuinfo           --------------------------
	.section	.note.nv.cuinfo,"",@"SHT_NOTE"
	.sectionflags	@"SHF_NOTE_NV_CUINFO"
        /*0018*/ 	.short	0x0002
        /*001a*/ 	.short	0x0067
        /*001c*/ 	.short	0x0082
	.zero		2


//--------------------- .nv.info                  --------------------------
	.section	.nv.info,"",@"SHT_CUDA_INFO"
	.align	4


	//----- nvinfo : EIATTR_REGCOUNT
	.align		4
        /*0000*/ 	.byte	0x04, 0x2f
        /*0002*/ 	.short	(.L_12 - .L_11)
	.align		4
.L_11:
        /*0004*/ 	.word	index@(_ZN7cutlass13device_kernelIN5flash22FlashAttnBwdPreprocessIN4cute5tupleIJNS3_1CILi64EEENS5_ILi256EEEEEENS_10bfloat16_tEfNS_4arch4Sm90ELb1ELb1EEEEEvNT_6ParamsE)
        /*0008*/ 	.word	0x00000077


	//----- nvinfo : EIATTR_FRAME_SIZE
	.align		4
.L_12:
        /*000c*/ 	.byte	0x04, 0x11
        /*000e*/ 	.short	(.L_14 - .L_13)
	.align		4
.L_13:
        /*0010*/ 	.word	index@(_ZN7cutlass13device_kernelIN5flash22FlashAttnBwdPreprocessIN4cute5tupleIJNS3_1CILi64EEENS5_ILi256EEEEEENS_10bfloat16_tEfNS_4arch4Sm90ELb1ELb1EEEEEvNT_6ParamsE)
        /*0014*/ 	.word	0x00000000


	//----- nvinfo : EIATTR_REGCOUNT
	.align		4
.L_14:
        /*0018*/ 	.byte	0x04, 0x2f
        /*001a*/ 	.short	(.L_16 - .L_15)
	.align		4
.L_15:
        /*001c*/ 	.word	index@(_ZN7cutlass13device_kernelIN5flash11enable_sm90INS1_16FlashAttnBwdSm90INS1_25CollectiveMainloopBwdSm90ILi2ELi1ELi1EN4cute5tupleIJNS5_1CILi1EEES8_S8_EEENS6_IJNS7_ILi64EEENS7_ILi80EEENS7_ILi256EEEEEENS_10bfloat16_tEfNS_4arch4Sm90ELb1ELb0ELb1ELb1ELb0ELb0ELb1ELb1ELi2ELi1ELi1ELi1ELb0EEENS1_24CollectiveEpilogueBwdGQAISD_fSG_Li256ELb1ELb0EEENS1_25SingleTileBwdLPTSchedulerILb1ELi80ELb0EEEEEEEEEvNT_6ParamsE)
        /*0020*/ 	.word	0x00000004


	//----- nvinfo : EIATTR_FRAME_SIZE
	.align		4
.L_16:
        /*0024*/ 	.byte	0x04, 0x11
        /*0026*/ 	.short	(.L_18 - .L_17)
	.align		4
.L_17:
        /*0028*/ 	.word	index@(_ZN7cutlass13device_kernelIN5flash11enable_sm90INS1_16FlashAttnBwdSm90INS1_25CollectiveMainloopBwdSm90ILi2ELi1ELi1EN4cute5tupleIJNS5_1CILi1EEES8_S8_EEENS6_IJNS7_ILi64EEENS7_ILi80EEENS7_ILi256EEEEEENS_10bfloat16_tEfNS_4arch4Sm90ELb1ELb0ELb1ELb1ELb0ELb0ELb1ELb1ELi2ELi1ELi1ELi1ELb0EEENS1_24CollectiveEpilogueBwdGQAISD_fSG_Li256ELb1ELb0EEENS1_25SingleTileBwdLPTSchedulerILb1ELi80ELb0EEEEEEEEEvNT_6ParamsE)
        /*002c*/ 	.word	0x00000000


	//----- nvinfo : EIATTR_REGCOUNT
	.align		4
.L_18:
        /*0030*/ 	.byte	0x04, 0x2f
        /*0032*/ 	.short	(.L_20 - .L_19)
	.align		4
.L_19:
        /*0034*/ 	.word	index@(_ZN7cutlass13device_kernelIN5flash32FlashAttnBwdPostprocessConvertdQIN4cute5tupleIJNS3_1CILi64EEENS5_ILi256EEEEEENS_10bfloat16_tEfNS_4arch4Sm90ELi256ENS3_8TiledMMAINS3_8MMA_AtomIJNS3_4SM904GMMA27MMA_64x64x16_F32BF16BF16_SSILNSF_5MajorE1ELSH_0ELNSF_7ScaleInE1ELSI_1EEEEEENS3_6LayoutINS4_IJNS5_ILi2EEENS5_ILi1EEESN_EEENS4_IJSN_NS5_ILi0EEESP_EEEEENS4_IJNS3_10UnderscoreESS_SS_EEEEELb1EEEEEvNT_6ParamsE)
        /*0038*/ 	.word	0x0000004e


	//----- nvinfo : EIATTR_FRAME_SIZE
	.align		4
.L_20:
        /*003c*/ 	.byte	0x04, 0x11
        /*003e*/ 	.short	(.L_22 - .L_21)
	.align		4
.L_21:
        /*0040*/ 	.word	index@(_ZN7cutlass13device_kernelIN5flash32FlashAttnBwdPostprocessConvertdQIN4cute5tupleIJNS3_1CILi64EEENS5_ILi256EEEEEENS_10bfloat16_tEfNS_4arch4Sm90ELi256ENS3_8TiledMMAINS3_8MMA_AtomIJNS3_4SM904GMMA27MMA_64x64x16_F32BF16BF16_SSILNSF_5MajorE1ELSH_0ELNSF_7ScaleInE1ELSI_1EEEEEENS3_6LayoutINS4_IJNS5_ILi2EEENS5_ILi1EEESN_EEENS4_IJSN_NS5_ILi0EEESP_EEEEENS4_IJNS3_10UnderscoreESS_SS_EEEEELb1EEEEEvNT_6ParamsE)
        /*0044*/ 	.word	0x00000000


	//----- nvinfo : EIATTR_REGCOUNT
	.align		4
.L_22:
        /*0048*/ 	.byte	0x04, 0x2f
        /*004a*/ 	.short	(.L_24 - .L_23)
	.align		4
.L_23:
        /*004c*/ 	.word	index@(_ZN7cutlass13device_kernelIN5flash32FlashAttnBwdPostprocessConvertdQIN4cute5tupleIJNS3_1CILi80EEENS5_ILi256EEEEEENS_10bfloat16_tEfNS_4arch4Sm90ELi256ENS3_8TiledMMAINS3_8MMA_AtomIJNS3_4SM904GMMA27MMA_64x16x16_F32BF16BF16_SSILNSF_5MajorE1ELSH_1ELNSF_7ScaleInE1ELSI_1EEEEEENS3_6LayoutINS4_IJNS5_ILi2EEENS5_ILi1EEESN_EEENS4_IJSN_NS5_ILi0EEESP_EEEEENS4_IJNS3_10UnderscoreESS_SS_EEEEELb1EEEEEvNT_6ParamsE)
        /*0050*/ 	.word	0x00000053


	//----- nvinfo : EIATTR_FRAME_SIZE
	.align		4
.L_24:
        /*0054*/ 	.byte	0x04, 0x11
        /*0056*/ 	.short	(.L_26 - .L_25)
	.align		4
.L_25:
        /*0058*/ 	.word	index@(_ZN7cutlass13device_kernelIN5flash32FlashAttnBwdPostprocessConvertdQIN4cute5tupleIJNS3_1CILi80EEENS5_ILi256EEEEEENS_10bfloat16_tEfNS_4arch4Sm90ELi256ENS3_8TiledMMAINS3_8MMA_AtomIJNS3_4SM904GMMA27MMA_64x16x16_F32BF16BF16_SSILNSF_5MajorE1ELSH_1ELNSF_7ScaleInE1ELSI_1EEEEEENS3_6LayoutINS4_IJNS5_ILi2EEENS5_ILi1EEESN_EEENS4_IJSN_NS5_ILi0EEESP_EEEEENS4_IJNS3_10UnderscoreESS_SS_EEEEELb1EEEEEvNT_6ParamsE)
        /*005c*/ 	.word	0x00000000


	//----- nvinfo : EIATTR_REGCOUNT
	.align		4
.L_26:
        /*0060*/ 	.byte	0x04, 0x2f
        /*0062*/ 	.short	(.L_28 - .L_27)
	.align		4
.L_27:
        /*0064*/ 	.word	index@(_ZN7cutlass13device_kernelIN5flash11enable_sm90INS1_16FlashAttnBwdSm90INS1_25CollectiveMainloopBwdSm90ILi2ELi1ELi1EN4cute5tupleIJNS5_1CILi1EEES8_S8_EEENS6_IJNS7_ILi64EEENS7_ILi80EEENS7_ILi256EEEEEENS_10bfloat16_tEfNS_4arch4Sm90ELb1ELb0ELb1ELb1ELb0ELb0ELb1ELb1ELi2ELi1ELi1ELi1ELb0EEENS1_21CollectiveEpilogueBwdISD_SE_SG_Li256ELb1ELb1ELi2EEENS1_25SingleTileBwdLPTSchedulerILb1ELi80ELb0EEEEEEEEEvNT_6ParamsE)
        /*0068*/ 	.word	0x00000004


	//----- nvinfo : EIATTR_FRAME_SIZE
	.align		4
.L_28:
        /*006c*/ 	.byte	0x04, 0x11
        /*006e*/ 	.short	(.L_30 - .L_29)
	.align		4
.L_29:
        /*0070*/ 	.word	index@(_ZN7cutlass13device_kernelIN5flash11enable_sm90INS1_16FlashAttnBwdSm90INS1_25CollectiveMainloopBwdSm90ILi2ELi1ELi1EN4cute5tupleIJNS5_1CILi1EEES8_S8_EEENS6_IJNS7_ILi64EEENS7_ILi80EEENS7_ILi256EEEEEENS_10bfloat16_tEfNS_4arch4Sm90ELb1ELb0ELb1ELb1ELb0ELb0ELb1ELb1ELi2ELi1ELi1ELi1ELb0EEENS1_21CollectiveEpilogueBwdISD_SE_SG_Li256ELb1ELb1ELi2EEENS1_25SingleTileBwdLPTSchedulerILb1ELi80ELb0EEEEEEEEEvNT_6ParamsE)
        /*0074*/ 	.word	0x00000000


	//----- nvinfo : EIATTR_REGCOUNT
	.align		4
.L_30:
        /*0078*/ 	.byte	0x04, 0x2f
        /*007a*/ 	.short	(.L_32 - .L_31)
	.align		4
.L_31:
        /*007c*/ 	.word	index@(_ZN7cutlass13device_kernelIN5flash22FlashAttnBwdPreprocessIN4cute5tupleIJNS3_1CILi64EEENS5_ILi256EEEEEENS_10bfloat16_tEfNS_4arch4Sm90ELb1ELb0EEEEEvNT_6ParamsE)
        /*0080*/ 	.word	0x00000078


	//----- nvinfo : EIATTR_FRAME_SIZE
	.align		4
.L_32:
        /*0084*/ 	.byte	0x04, 0x11
        /*0086*/ 	.short	(.L_34 - .L_33)
	.align		4
.L_33:
        /*0088*/ 	.word	index@(_ZN7cutlass13device_kernelIN5flash22FlashAttnBwdPreprocessIN4cute5tupleIJNS3_1CILi64EEENS5_ILi256EEEEEENS_10bfloat16_tEfNS_4arch4Sm90ELb1ELb0EEEEEvNT_6ParamsE)
        /*008c*/ 	.word	0x00000000


	//----- nvinfo : EIATTR_REGCOUNT
	.align		4
.L_34:
        /*0090*/ 	.byte	0x04, 0x2f
        /*0092*/ 	.short	(.L_36 - .L_35)
	.align		4
.L_35:
        /*0094*/ 	.word	index@(_ZN7cutlass13device_kernelIN5flash11enable_sm90INS1_16FlashAttnBwdSm90INS1_25CollectiveMainloopBwdSm90ILi2ELi1ELi1EN4cute5tupleIJNS5_1CILi1EEES8_S8_EEENS6_IJNS7_ILi64EEENS7_ILi80EEENS7_ILi256EEEEEENS_10bfloat16_tEfNS_4arch4Sm90ELb1ELb0ELb1ELb0ELb0ELb0ELb1ELb1ELi2ELi1ELi1ELi1ELb0EEENS1_24CollectiveEpilogueBwdGQAISD_fSG_Li256ELb0ELb0EEENS1_25SingleTileBwdLPTSchedulerILb0ELi80ELb0EEEEEEEEEvNT_6ParamsE)
        /*0098*/ 	.word	0x00000004


	//----- nvinfo : EIATTR_FRAME_SIZE
	.align		4
.L_36:
        /*009c*/ 	.byte	0x04, 0x11
        /*009e*/ 	.short	(.L_38 - .L_37)
	.align		4
.L_37:
        /*00a0*/ 	.word	index@(_ZN7cutlass13device_kernelIN5flash11enable_sm90INS1_16FlashAttnBwdSm90INS1_25CollectiveMainloopBwdSm90ILi2ELi1ELi1EN4cute5tupleIJNS5_1CILi1EEES8_S8_EEENS6_IJNS7_ILi64EEENS7_ILi80EEENS7_ILi256EEEEEENS_10bfloat16_tEfNS_4arch4Sm90ELb1ELb0ELb1ELb0ELb0ELb0ELb1ELb1ELi2ELi1ELi1ELi1ELb0EEENS1_24CollectiveEpilogueBwdGQAISD_fSG_Li256ELb0ELb0EEENS1_25SingleTileBwdLPTSchedulerILb0ELi80ELb0EEEEEEEEEvNT_6ParamsE)
        /*00a4*/ 	.word	0x00000000


	//----- nvinfo : EIATTR_REGCOUNT
	.align		4
.L_38:
        /*00a8*/ 	.byte	0x04, 0x2f
        /*00aa*/ 	.short	(.L_40 - .L_39)
	.align		4
.L_39:
        /*00ac*/ 	.word	index@(_ZN7cutlass13device_kernelIN5flash11enable_sm90INS1_16FlashAttnBwdSm90INS1_25CollectiveMainloopBwdSm90ILi2ELi1ELi1EN4cute5tupleIJNS5_1CILi1EEES8_S8_EEENS6_IJNS7_ILi64EEENS7_ILi80EEENS7_ILi256EEEEEENS_10bfloat16_tEfNS_4arch4Sm90ELb1ELb0ELb1ELb0ELb0ELb0ELb1ELb1ELi2ELi1ELi1ELi1ELb0EEENS1_21CollectiveEpilogueBwdISD_SE_SG_Li256ELb0ELb1ELi2EEENS1_25SingleTileBwdLPTSchedulerILb0ELi80ELb0EEEEEEEEEvNT_6ParamsE)
        /*00b0*/ 	.word	0x00000004


	//----- nvinfo : EIATTR_FRAME_SIZE
	.align		4
.L_40:
        /*00b4*/ 	.byte	0x04, 0x11
        /*00b6*/ 	.short	(.L_42 - .L_41)
	.align		4
.L_41:
        /*00b8*/ 	.word	index@(_ZN7cutlass13device_kernelIN5flash11enable_sm90INS1_16FlashAttnBwdSm90INS1_25CollectiveMainloopBwdSm90ILi2ELi1ELi1EN4cute5tupleIJNS5_1CILi1EEES8_S8_EEENS6_IJNS7_ILi64EEENS7_ILi80EEENS7_ILi256EEEEEENS_10bfloat16_tEfNS_4arch4Sm90ELb1ELb0ELb1ELb0ELb0ELb0ELb1ELb1ELi2ELi1ELi1ELi1ELb0EEENS1_21CollectiveEpilogueBwdISD_SE_SG_Li256ELb0ELb1ELi2EEENS1_25SingleTileBwdLPTSchedulerILb0ELi80ELb0EEEEEEEEEvNT_6ParamsE)
        /*00bc*/ 	.word	0x00000000


	//----- nvinfo : EIATTR_REGCOUNT
	.align		4
.L_42:
        /*00c0*/ 	.byte	0x04, 0x2f
        /*00c2*/ 	.short	(.L_44 - .L_43)
	.align		4
.L_43:
        /*00c4*/ 	.word	index@(_ZN7cutlass13device_kernelIN5flash11enable_sm90INS1_16FlashAttnBwdSm90INS1_25CollectiveMainloopBwdSm90ILi2ELi1ELi1EN4cute5tupleIJNS5_1CILi1EEES8_S8_EEENS6_IJNS7_ILi64EEENS7_ILi80EEENS7_ILi256EEEEEENS_10bfloat16_tEfNS_4arch4Sm90ELb0ELb1ELb1ELb1ELb0ELb0ELb1ELb1ELi2ELi1ELi1ELi1ELb0EEENS1_24CollectiveEpilogueBwdGQAISD_fSG_Li256ELb1ELb0EEENS1_19SingleTileSchedulerILb1ELb0ELb0ELi80EEEEEEEEEvNT_6ParamsE)
        /*00c8*/ 	.word	0x00000004


	//----- nvinfo : EIATTR_FRAME_SIZE
	.align		4
.L_44:
        /*00cc*/ 	.byte	0x04, 0x11
        /*00ce*/ 	.short	(.L_46 - .L_45)
	.align		4
.L_45:
        /*00d0*/ 	.word	index@(_ZN7cutlass13device_kernelIN5flash11enable_sm90INS1_16FlashAttnBwdSm90INS1_25CollectiveMainloopBwdSm90ILi2ELi1ELi1EN4cute5tupleIJNS5_1CILi1EEES8_S8_EEENS6_IJNS7_ILi64EEENS7_ILi80EEENS7_ILi256EEEEEENS_10bfloat16_tEfNS_4arch4Sm90ELb0ELb1ELb1ELb1ELb0ELb0ELb1ELb1ELi2ELi1ELi1ELi1ELb0EEENS1_24CollectiveEpilogueBwdGQAISD_fSG_Li256ELb1ELb0EEENS1_19SingleTileSchedulerILb1ELb0ELb0ELi80EEEEEEEEEvNT_6ParamsE)
        /*00d4*/ 	.word	0x00000000


	//----- nvinfo : EIATTR_REGCOUNT
	.align		4
.L_46:
        /*00d8*/ 	.byte	0x04, 0x2f
        /*00da*/ 	.short	(.L_48 - .L_47)
	.align		4
.L_47:
        /*00dc*/ 	.word	index@(_ZN7cutlass13device_kernelIN5flash11enable_sm90INS1_16FlashAttnBwdSm90INS1_25CollectiveMainloopBwdSm90ILi2ELi1ELi1EN4cute5tupleIJNS5_1CILi1EEES8_S8_EEENS6_IJNS7_ILi64EEENS7_ILi80EEENS7_ILi256EEEEEENS_10bfloat16_tEfNS_4arch4Sm90ELb0ELb1ELb1ELb1ELb0ELb0ELb1ELb1ELi2ELi1ELi1ELi1ELb0EEENS1_21CollectiveEpilogueBwdISD_SE_SG_Li256ELb1ELb1ELi2EEENS1_19SingleTileSchedulerILb1ELb0ELb0ELi80EEEEEEEEEvNT_6ParamsE)
        /*00e0*/ 	.word	0x00000004


	//----- nvinfo : EIATTR_FRAME_SIZE
	.align		4
.L_48:
        /*00e4*/ 	.byte	0x04, 0x11
        /*00e6*/ 	.short	(.L_50 - .L_49)
	.align		4
.L_49:
        /*00e8*/ 	.word	index@(_ZN7cutlass13device_kernelIN5flash11enable_sm90INS1_16FlashAttnBwdSm90INS1_25CollectiveMainloopBwdSm90ILi2ELi1ELi1EN4cute5tupleIJNS5_1CILi1EEES8_S8_EEENS6_IJNS7_ILi64EEENS7_ILi80EEENS7_ILi256EEEEEENS_10bfloat16_tEfNS_4arch4Sm90ELb0ELb1ELb1ELb1ELb0ELb0ELb1ELb1ELi2ELi1ELi1ELi1ELb0EEENS1_21CollectiveEpilogueBwdISD_SE_SG_Li256ELb1ELb1ELi2EEENS1_19SingleTileSchedulerILb1ELb0ELb0ELi80EEEEEEEEEvNT_6ParamsE)
        /*00ec*/ 	.word	0x00000000


	//----- nvinfo : EIATTR_REGCOUNT
	.align		4
.L_50:
        /*00f0*/ 	.byte	0x04, 0x2f
        /*00f2*/ 	.short	(.L_52 - .L_51)
	.align		4
.L_51:
        /*00f4*/ 	.word	index@(_ZN7cutlass13device_kernelIN5flash11enable_sm90INS1_16FlashAttnBwdSm90INS1_25CollectiveMainloopBwdSm90ILi2ELi1ELi1EN4cute5tupleIJNS5_1CILi1EEES8_S8_EEENS6_IJNS7_ILi64EEENS7_ILi80EEENS7_ILi256EEEEEENS_10bfloat16_tEfNS_4arch4Sm90ELb0ELb1ELb1ELb0ELb0ELb0ELb1ELb1ELi2ELi1ELi1ELi1ELb0EEENS1_24CollectiveEpilogueBwdGQAISD_fSG_Li256ELb0ELb0EEENS1_19SingleTileSchedulerILb0ELb0ELb0ELi80EEEEEEEEEvNT_6ParamsE)
        /*00f8*/ 	.word	0x00000004


	//----- nvinfo : EIATTR_FRAME_SIZE
	.align		4
.L_52:
        /*00fc*/ 	.byte	0x04, 0x11
        /*00fe*/ 	.short	(.L_54 - .L_53)
	.align		4
.L_53:
        /*0100*/ 	.word	index@(_ZN7cutlass13device_kernelIN5flash11enable_sm90INS1_16FlashAttnBwdSm90INS1_25CollectiveMainloopBwdSm90ILi2ELi1ELi1EN4cute5tupleIJNS5_1CILi1EEES8_S8_EEENS6_IJNS7_ILi64EEENS7_ILi80EEENS7_ILi256EEEEEENS_10bfloat16_tEfNS_4arch4Sm90ELb0ELb1ELb1ELb0ELb0ELb0ELb1ELb1ELi2ELi1ELi1ELi1ELb0EEENS1_24CollectiveEpilogueBwdGQAISD_fSG_Li256ELb0ELb0EEENS1_19SingleTileSchedulerILb0ELb0ELb0ELi80EEEEEEEEEvNT_6ParamsE)
        /*0104*/ 	.word	0x00000000


	//----- nvinfo : EIATTR_REGCOUNT
	.align		4
.L_54:
        /*0108*/ 	.byte	0x04, 0x2f
        /*010a*/ 	.short	(.L_56 - .L_55)
	.align		4
.L_55:
        /*010c*/ 	.word	index@(_ZN7cutlass13device_kernelIN5flash11enable_sm90INS1_16FlashAttnBwdSm90INS1_25CollectiveMainloopBwdSm90ILi2ELi1ELi1EN4cute5tupleIJNS5_1CILi1EEES8_S8_EEENS6_IJNS7_ILi64EEENS7_ILi80EEENS7_ILi256EEEEEENS_10bfloat16_tEfNS_4arch4Sm90ELb0ELb1ELb1ELb0ELb0ELb0ELb1ELb1ELi2ELi1ELi1ELi1ELb0EEENS1_21CollectiveEpilogueBwdISD_SE_SG_Li256ELb0ELb1ELi2EEENS1_19SingleTileSchedulerILb0ELb0ELb0ELi80EEEEEEEEEvNT_6ParamsE)
        /*0110*/ 	.word	0x00000004


	//----- nvinfo : EIATTR_FRAME_SIZE
	.align		4
.L_56:
        /*0114*/ 	.byte	0x04, 0x11
        /*0116*/ 	.short	(.L_58 - .L_57)
	.align		4
.L_57:
        /*0118*/ 	.word	index@(_ZN7cutlass13device_kernelIN5flash11enable_sm90INS1_16FlashAttnBwdSm90INS1_25CollectiveMainloopBwdSm90ILi2ELi1ELi1EN4cute5tupleIJNS5_1CILi1EEES8_S8_EEENS6_IJNS7_ILi64EEENS7_ILi80EEENS7_ILi256EEEEEENS_10bfloat16_tEfNS_4arch4Sm90ELb0ELb1ELb1ELb0ELb0ELb0ELb1ELb1ELi2ELi1ELi1ELi1ELb0EEENS1_21CollectiveEpilogueBwdISD_SE_SG_Li256ELb0ELb1ELi2EEENS1_19SingleTileSchedulerILb0ELb0ELb0ELi80EEEEEEEEEvNT_6ParamsE)
        /*011c*/ 	.word	0x00000000


	//----- nvinfo : EIATTR_REGCOUNT
	.align		4
.L_58:
        /*0120*/ 	.byte	0x04, 0x2f
        /*0122*/ 	.short	(.L_60 - .L_59)
	.align		4
.L_59:
        /*0124*/ 	.word	index@(_ZN7cutlass13device_kernelIN5flash11enable_sm90INS1_16FlashAttnBwdSm90INS1_25CollectiveMainloopBwdSm90ILi2ELi1ELi1EN4cute5tupleIJNS5_1CILi1EEES8_S8_EEENS6_IJNS7_ILi64EEENS7_ILi80EEENS7_ILi256EEEEEENS_10bfloat16_tEfNS_4arch4Sm90ELb0ELb0ELb1ELb1ELb0ELb0ELb1ELb1ELi2ELi1ELi1ELi1ELb0EEENS1_24CollectiveEpilogueBwdGQAISD_fSG_Li256ELb1ELb0EEENS1_19SingleTileSchedulerILb1ELb0ELb0ELi80EEEEEEEEEvNT_6ParamsE)
        /*0128*/ 	.word	0x00000004


	//----- nvinfo : EIATTR_FRAME_SIZE
	.align		4
.L_60:
        /*012c*/ 	.byte	0x04, 0x11
        /*012e*/ 	.short	(.L_62 - .L_61)
	.align		4
.L_61:
        /*0130*/ 	.word	index@(_ZN7cutlass13device_kernelIN5flash11enable_sm90INS1_16FlashAttnBwdSm90INS1_25CollectiveMainloopBwdSm90ILi2ELi1ELi1EN4cute5tupleIJNS5_1CILi1EEES8_S8_EEENS6_IJNS7_ILi64EEENS7_ILi80EEENS7_ILi256EEEEEENS_10bfloat16_tEfNS_4arch4Sm90ELb0ELb0ELb1ELb1ELb0ELb0ELb1ELb1ELi2ELi1ELi1ELi1ELb0EEENS1_24CollectiveEpilogueBwdGQAISD_fSG_Li256ELb1ELb0EEENS1_19SingleTileSchedulerILb1ELb0ELb0ELi80EEEEEEEEEvNT_6ParamsE)
        /*0134*/ 	.word	0x00000000


	//----- nvinfo : EIATTR_REGCOUNT
	.align		4
.L_62:
        /*0138*/ 	.byte	0x04, 0x2f
        /*013a*/ 	.short	(.L_64 - .L_63)
	.align		4
.L_63:
        /*013c*/ 	.word	index@(_ZN7cutlass13device_kernelIN5flash11enable_sm90INS1_16FlashAttnBwdSm90INS1_25CollectiveMainloopBwdSm90ILi2ELi1ELi1EN4cute5tupleIJNS5_1CILi1EEES8_S8_EEENS6_IJNS7_ILi64EEENS7_ILi80EEENS7_ILi256EEEEEENS_10bfloat16_tEfNS_4arch4Sm90ELb0ELb0ELb1ELb1ELb0ELb0ELb1ELb1ELi2ELi1ELi1ELi1ELb0EEENS1_21CollectiveEpilogueBwdISD_SE_SG_Li256ELb1ELb1ELi2EEENS1_19SingleTileSchedulerILb1ELb0ELb0ELi80EEEEEEEEEvNT_6ParamsE)
        /*0140*/ 	.word	0x00000004


	//----- nvinfo : EIATTR_FRAME_SIZE
	.align		4
.L_64:
        /*0144*/ 	.byte	0x04, 0x11
        /*0146*/ 	.short	(.L_66 - .L_65)
	.align		4
.L_65:
        /*0148*/ 	.word	index@(_ZN7cutlass13device_kernelIN5flash11enable_sm90INS1_16FlashAttnBwdSm90INS1_25CollectiveMainloopBwdSm90ILi2ELi1ELi1EN4cute5tupleIJNS5_1CILi1EEES8_S8_EEENS6_IJNS7_ILi64EEENS7_ILi80EEENS7_ILi256EEEEEENS_10bfloat16_tEfNS_4arch4Sm90ELb0ELb0ELb1ELb1ELb0ELb0ELb1ELb1ELi2ELi1ELi1ELi1ELb0EEENS1_21CollectiveEpilogueBwdISD_SE_SG_Li256ELb1ELb1ELi2EEENS1_19SingleTileSchedulerILb1ELb0ELb0ELi80EEEEEEEEEvNT_6ParamsE)
        /*014c*/ 	.word	0x00000000


	//----- nvinfo : EIATTR_REGCOUNT
	.align		4
.L_66:
        /*0150*/ 	.byte	0x04, 0x2f
        /*0152*/ 	.short	(.L_68 - .L_67)
	.align		4
.L_67:
        /*0154*/ 	.word	index@(_ZN7cutlass13device_kernelIN5flash11enable_sm90INS1_16FlashAttnBwdSm90INS1_25CollectiveMainloopBwdSm90ILi2ELi1ELi1EN4cute5tupleIJNS5_1CILi1EEES8_S8_EEENS6_IJNS7_ILi64EEENS7_ILi80EEENS7_ILi256EEEEEENS_10bfloat16_tEfNS_4arch4Sm90ELb0ELb0ELb1ELb0ELb0ELb0ELb1ELb1ELi2ELi1ELi1ELi1ELb0EEENS1_24CollectiveEpilogueBwdGQAISD_fSG_Li256ELb0ELb0EEENS1_19SingleTileSchedulerILb0ELb0ELb0ELi80EEEEEEEEEvNT_6ParamsE)
        /*0158*/ 	.word	0x00000004


	//----- nvinfo : EIATTR_FRAME_SIZE
	.align		4
.L_68:
        /*015c*/ 	.byte	0x04, 0x11
        /*015e*/ 	.short	(.L_70 - .L_69)
	.align		4
.L_69:
        /*0160*/ 	.word	index@(_ZN7cutlass13device_kernelIN5flash11enable_sm90INS1_16FlashAttnBwdSm90INS1_25CollectiveMainloopBwdSm90ILi2ELi1ELi1EN4cute5tupleIJNS5_1CILi1EEES8_S8_EEENS6_IJNS7_ILi64EEENS7_ILi80EEENS7_ILi256EEEEEENS_10bfloat16_tEfNS_4arch4Sm90ELb0ELb0ELb1ELb0ELb0ELb0ELb1ELb1ELi2ELi1ELi1ELi1ELb0EEENS1_24CollectiveEpilogueBwdGQAISD_fSG_Li256ELb0ELb0EEENS1_19SingleTileSchedulerILb0ELb0ELb0ELi80EEEEEEEEEvNT_6ParamsE)
        /*0164*/ 	.word	0x00000000


	//----- nvinfo : EIATTR_REGCOUNT
	.align		4
.L_70:
        /*0168*/ 	.byte	0x04, 0x2f
        /*016a*/ 	.short	(.L_72 - .L_71)
	.align		4
.L_71:
        /*016c*/ 	.word	index@(_ZN7cutlass13device_kernelIN5flash11enable_sm90INS1_16FlashAttnBwdSm90INS1_25CollectiveMainloopBwdSm90ILi2ELi1ELi1EN4cute5tupleIJNS5_1CILi1EEES8_S8_EEENS6_IJNS7_ILi64EEENS7_ILi80EEENS7_ILi256EEEEEENS_10bfloat16_tEfNS_4arch4Sm90ELb0ELb0ELb1ELb0ELb0ELb0ELb1ELb1ELi2ELi1ELi1ELi1ELb0EEENS1_21CollectiveEpilogueBwdISD_SE_SG_Li256ELb0ELb1ELi2EEENS1_19SingleTileSchedulerILb0ELb0ELb0ELi80EEEEEEEEEvNT_6ParamsE)
        /*0170*/ 	.word	0x00000004


	//----- nvinfo : EIATTR_FRAME_SIZE
	.align		4
.L_72:
        /*0174*/ 	.byte	0x04, 0x11
        /*0176*/ 	.short	(.L_74 - .L_73)
	.align		4
.L_73:
        /*0178*/ 	.word	index@(_ZN7cutlass13device_kernelIN5flash11enable_sm90INS1_16FlashAttnBwdSm90INS1_25CollectiveMainloopBwdSm90ILi2ELi1ELi1EN4cute5tupleIJNS5_1CILi1EEES8_S8_EEENS6_IJNS7_ILi64EEENS7_ILi80EEENS7_ILi256EEEEEENS_10bfloat16_tEfNS_4arch4Sm90ELb0ELb0ELb1ELb0ELb0ELb0ELb1ELb1ELi2ELi1ELi1ELi1ELb0EEENS1_21CollectiveEpilogueBwdISD_SE_SG_Li256ELb0ELb1ELi2EEENS1_19SingleTileSchedulerILb0ELb0ELb0ELi80EEEEEEEEEvNT_6ParamsE)
        /*017c*/ 	.word	0x00000000


	//----- nvinfo : EIATTR_MIN_STACK_SIZE
	.align		4
.L_74:
        /*0180*/ 	.byte	0x04, 0x12
        /*0182*/ 	.short	(.L_76 - .L_75)
	.align		4
.L_75:
        /*0184*/ 	.word	index@(_ZN7cutlass13device_kernelIN5flash11enable_sm90INS1_16FlashAttnBwdSm90INS1_25CollectiveMainloopBwdSm90ILi2ELi1ELi1EN4cute5tupleIJNS5_1CILi1EEES8_S8_EEENS6_IJNS7_ILi64EEENS7_ILi80EEENS7_ILi256EEEEEENS_10bfloat16_tEfNS_4arch4Sm90ELb0ELb0ELb1ELb0ELb0ELb0ELb1ELb1ELi2ELi1ELi1ELi1ELb0EEENS1_21CollectiveEpilogueBwdISD_SE_SG_Li256ELb0ELb1ELi2EEENS1_19SingleTileSchedulerILb0ELb0ELb0ELi80EEEEEEEEEvNT_6ParamsE)
        /*0188*/ 	.word	0x00000000


	//----- nvinfo : EIATTR_MIN_STACK_SIZE
	.align		4
.L_76:
        /*018c*/ 	.byte	0x04, 0x12
        /*018e*/ 	.short	(.L_78 - .L_77)
	.align		4
.L_77:
        /*0190*/ 	.word	index@(_ZN7cutlass13device_kernelIN5flash11enable_sm90INS1_16FlashAttnBwdSm90INS1_25CollectiveMainloopBwdSm90ILi2ELi1ELi1EN4cute5tupleIJNS5_1CILi1EEES8_S8_EEENS6_IJNS7_ILi64EEENS7_ILi80EEENS7_ILi256EEEEEENS_10bfloat16_tEfNS_4arch4Sm90ELb0ELb0ELb1ELb0ELb0ELb0ELb1ELb1ELi2ELi1ELi1ELi1ELb0EEENS1_24CollectiveEpilogueBwdGQAISD_fSG_Li256ELb0ELb0EEENS1_19SingleTileSchedulerILb0ELb0ELb0ELi80EEEEEEEEEvNT_6ParamsE)
        /*0194*/ 	.word	0x00000000


	//----- nvinfo : EIATTR_MIN_STACK_SIZE
	.align		4
.L_78:
        /*0198*/ 	.byte	0x04, 0x12
        /*019a*/ 	.short	(.L_80 - .L_79)
	.align		4
.L_79:
        /*019c*/ 	.word	index@(_ZN7cutlass13device_kernelIN5flash11enable_sm90INS1_16FlashAttnBwdSm90INS1_25CollectiveMainloopBwdSm90ILi2ELi1ELi1EN4cute5tupleIJNS5_1CILi1EEES8_S8_EEENS6_IJNS7_ILi64EEENS7_ILi80EEENS7_ILi256EEEEEENS_10bfloat16_tEfNS_4arch4Sm90ELb0ELb0ELb1ELb1ELb0ELb0ELb1ELb1ELi2ELi1ELi1ELi1ELb0EEENS1_21CollectiveEpilogueBwdISD_SE_SG_Li256ELb1ELb1ELi2EEENS1_19SingleTileSchedulerILb1ELb0ELb0ELi80EEEEEEEEEvNT_6ParamsE)
        /*01a0*/ 	.word	0x00000000


	//----- nvinfo : EIATTR_MIN_STACK_SIZE
	.align		4
.L_80:
        /*01a4*/ 	.byte	0x04, 0x12
        /*01a6*/ 	.short	(.L_82 - .L_81)
	.align		4
.L_81:
        /*01a8*/ 	.word	index@(_ZN7cutlass13device_kernelIN5flash11enable_sm90INS1_16FlashAttnBwdSm90INS1_25CollectiveMainloopBwdSm90ILi2ELi1ELi1EN4cute5tupleIJNS5_1CILi1EEES8_S8_EEENS6_IJNS7_ILi64EEENS7_ILi80EEENS7_ILi256EEEEEENS_10bfloat16_tEfNS_4arch4Sm90ELb0ELb0ELb1ELb1ELb0ELb0ELb1ELb1ELi2ELi1ELi1ELi1ELb0EEENS1_24CollectiveEpilogueBwdGQAISD_fSG_Li256ELb1ELb0EEENS1_19SingleTileSchedulerILb1ELb0ELb0ELi80EEEEEEEEEvNT_6ParamsE)
        /*01ac*/ 	.word	0x00000000


	//----- nvinfo : EIATTR_MIN_STACK_SIZE
	.align		4
.L_82:
        /*01b0*/ 	.byte	0x04, 0x12
        /*01b2*/ 	.short	(.L_84 - .L_83)
	.align		4
.L_83:
        /*01b4*/ 	.word	index@(_ZN7cutlass13device_kernelIN5flash11enable_sm90INS1_16FlashAttnBwdSm90INS1_25CollectiveMainloopBwdSm90ILi2ELi1ELi1EN4cute5tupleIJNS5_1CILi1EEES8_S8_EEENS6_IJNS7_ILi64EEENS7_ILi80EEENS7_ILi256EEEEEENS_10bfloat16_tEfNS_4arch4Sm90ELb0ELb1ELb1ELb0ELb0ELb0ELb1ELb1ELi2ELi1ELi1ELi1ELb0EEENS1_21CollectiveEpilogueBwdISD_SE_SG_Li256ELb0ELb1ELi2EEENS1_19SingleTileSchedulerILb0ELb0ELb0ELi80EEEEEEEEEvNT_6ParamsE)
        /*01b8*/ 	.word	0x00000000


	//----- nvinfo : EIATTR_MIN_STACK_SIZE
	.align		4
.L_84:
        /*01bc*/ 	.byte	0x04, 0x12
        /*01be*/ 	.short	(.L_86 - .L_85)
	.align		4
.L_85:
        /*01c0*/ 	.word	index@(_ZN7cutlass13device_kernelIN5flash11enable_sm90INS1_16FlashAttnBwdSm90INS1_25CollectiveMainloopBwdSm90ILi2ELi1ELi1EN4cute5tupleIJNS5_1CILi1EEES8_S8_EEENS6_IJNS7_ILi64EEENS7_ILi80EEENS7_ILi256EEEEEENS_10bfloat16_tEfNS_4arch4Sm90ELb0ELb1ELb1ELb0ELb0ELb0ELb1ELb1ELi2ELi1ELi1ELi1ELb0EEENS1_24CollectiveEpilogueBwdGQAISD_fSG_Li256ELb0ELb0EEENS1_19SingleTileSchedulerILb0ELb0ELb0ELi80EEEEEEEEEvNT_6ParamsE)
        /*01c4*/ 	.word	0x00000000


	//----- nvinfo : EIATTR_MIN_STACK_SIZE
	.align		4
.L_86:
        /*01c8*/ 	.byte	0x04, 0x12
        /*01ca*/ 	.short	(.L_88 - .L_87)
	.align		4
.L_87:
        /*01cc*/ 	.word	index@(_ZN7cutlass13device_kernelIN5flash11enable_sm90INS1_16FlashAttnBwdSm90INS1_25CollectiveMainloopBwdSm90ILi2ELi1ELi1EN4cute5tupleIJNS5_1CILi1EEES8_S8_EEENS6_IJNS7_ILi64EEENS7_ILi80EEENS7_ILi256EEEEEENS_10bfloat16_tEfNS_4arch4Sm90ELb0ELb1ELb1ELb1ELb0ELb0ELb1ELb1ELi2ELi1ELi1ELi1ELb0EEENS1_21CollectiveEpilogueBwdISD_SE_SG_Li256ELb1ELb1ELi2EEENS1_19SingleTileSchedulerILb1ELb0ELb0ELi80EEEEEEEEEvNT_6ParamsE)
        /*01d0*/ 	.word	0x00000000


	//----- nvinfo : EIATTR_MIN_STACK_SIZE
	.align		4
.L_88:
        /*01d4*/ 	.byte	0x04, 0x12
        /*01d6*/ 	.short	(.L_90 - .L_89)
	.align		4
.L_89:
        /*01d8*/ 	.word	index@(_ZN7cutlass13device_kernelIN5flash11enable_sm90INS1_16FlashAttnBwdSm90INS1_25CollectiveMainloopBwdSm90ILi2ELi1ELi1EN4cute5tupleIJNS5_1CILi1EEES8_S8_EEENS6_IJNS7_ILi64EEENS7_ILi80EEENS7_ILi256EEEEEENS_10bfloat16_tEfNS_4arch4Sm90ELb0ELb1ELb1ELb1ELb0ELb0ELb1ELb1ELi2ELi1ELi1ELi1ELb0EEENS1_24CollectiveEpilogueBwdGQAISD_fSG_Li256ELb1ELb0EEENS1_19SingleTileSchedulerILb1ELb0ELb0ELi80EEEEEEEEEvNT_6ParamsE)
        /*01dc*/ 	.word	0x00000000


	//----- nvinfo : EIATTR_MIN_STACK_SIZE
	.align		4
.L_90:
        /*01e0*/ 	.byte	0x04, 0x12
        /*01e2*/ 	.short	(.L_92 - .L_91)
	.align		4
.L_91:
        /*01e4*/ 	.word	index@(_ZN7cutlass13device_kernelIN5flash11enable_sm90INS1_16FlashAttnBwdSm90INS1_25CollectiveMainloopBwdSm90ILi2ELi1ELi1EN4cute5tupleIJNS5_1CILi1EEES8_S8_EEENS6_IJNS7_ILi64EEENS7_ILi80EEENS7_ILi256EEEEEENS_10bfloat16_tEfNS_4arch4Sm90ELb1ELb0ELb1ELb0ELb0ELb0ELb1ELb1ELi2ELi1ELi1ELi1ELb0EEENS1_21CollectiveEpilogueBwdISD_SE_SG_Li256ELb0ELb1ELi2EEENS1_25SingleTileBwdLPTSchedulerILb0ELi80ELb0EEEEEEEEEvNT_6ParamsE)
        /*01e8*/ 	.word	0x00000000


	//----- nvinfo : EIATTR_MIN_STACK_SIZE
	.align		4
.L_92:
        /*01ec*/ 	.byte	0x04, 0x12
        /*01ee*/ 	.short	(.L_94 - .L_93)
	.align		4
.L_93:
        /*01f0*/ 	.word	index@(_ZN7cutlass13device_kernelIN5flash11enable_sm90INS1_16FlashAttnBwdSm90INS1_25CollectiveMainloopBwdSm90ILi2ELi1ELi1EN4cute5tupleIJNS5_1CILi1EEES8_S8_EEENS6_IJNS7_ILi64EEENS7_ILi80EEENS7_ILi256EEEEEENS_10bfloat16_tEfNS_4arch4Sm90ELb1ELb0ELb1ELb0ELb0ELb0ELb1ELb1ELi2ELi1ELi1ELi1ELb0EEENS1_24CollectiveEpilogueBwdGQAISD_fSG_Li256ELb0ELb0EEENS1_25SingleTileBwdLPTSchedulerILb0ELi80ELb0EEEEEEEEEvNT_6ParamsE)
        /*01f4*/ 	.word	0x00000000


	//----- nvinfo : EIATTR_MIN_STACK_SIZE
	.align		4
.L_94:
        /*01f8*/ 	.byte	0x04, 0x12
        /*01fa*/ 	.short	(.L_96 - .L_95)
	.align		4
.L_95:
        /*01fc*/ 	.word	index@(_ZN7cutlass13device_kernelIN5flash22FlashAttnBwdPreprocessIN4cute5tupleIJNS3_1CILi64EEENS5_ILi256EEEEEENS_10bfloat16_tEfNS_4arch4Sm90ELb1ELb0EEEEEvNT_6ParamsE)
        /*0200*/ 	.word	0x00000000


	//----- nvinfo : EIATTR_MIN_STACK_SIZE
	.align		4
.L_96:
        /*0204*/ 	.byte	0x04, 0x12
        /*0206*/ 	.short	(.L_98 - .L_97)
	.align		4
.L_97:
        /*0208*/ 	.word	index@(_ZN7cutlass13device_kernelIN5flash11enable_sm90INS1_16FlashAttnBwdSm90INS1_25CollectiveMainloopBwdSm90ILi2ELi1ELi1EN4cute5tupleIJNS5_1CILi1EEES8_S8_EEENS6_IJNS7_ILi64EEENS7_ILi80EEENS7_ILi256EEEEEENS_10bfloat16_tEfNS_4arch4Sm90ELb1ELb0ELb1ELb1ELb0ELb0ELb1ELb1ELi2ELi1ELi1ELi1ELb0EEENS1_21CollectiveEpilogueBwdISD_SE_SG_Li256ELb1ELb1ELi2EEENS1_25SingleTileBwdLPTSchedulerILb1ELi80ELb0EEEEEEEEEvNT_6ParamsE)
        /*020c*/ 	.word	0x00000000


	//----- nvinfo : EIATTR_MIN_STACK_SIZE
	.align		4
.L_98:
        /*0210*/ 	.byte	0x04, 0x12
        /*0212*/ 	.short	(.L_100 - .L_99)
	.align		4
.L_99:
        /*0214*/ 	.word	index@(_ZN7cutlass13device_kernelIN5flash32FlashAttnBwdPostprocessConvertdQIN4cute5tupleIJNS3_1CILi80EEENS5_ILi256EEEEEENS_10bfloat16_tEfNS_4arch4Sm90ELi256ENS3_8TiledMMAINS3_8MMA_AtomIJNS3_4SM904GMMA27MMA_64x16x16_F32BF16BF16_SSILNSF_5MajorE1ELSH_1ELNSF_7ScaleInE1ELSI_1EEEEEENS3_6LayoutINS4_IJNS5_ILi2EEENS5_ILi1EEESN_EEENS4_IJSN_NS5_ILi0EEESP_EEEEENS4_IJNS3_10UnderscoreESS_SS_EEEEELb1EEEEEvNT_6ParamsE)
        /*0218*/ 	.word	0x00000000


	//----- nvinfo : EIATTR_MIN_STACK_SIZE
	.align		4
.L_100:
        /*021c*/ 	.byte	0x04, 0x12
        /*021e*/ 	.short	(.L_102 - .L_101)
	.align		4
.L_101:
        /*0220*/ 	.word	index@(_ZN7cutlass13device_kernelIN5flash32FlashAttnBwdPostprocessConvertdQIN4cute5tupleIJNS3_1CILi64EEENS5_ILi256EEEEEENS_10bfloat16_tEfNS_4arch4Sm90ELi256ENS3_8TiledMMAINS3_8MMA_AtomIJNS3_4SM904GMMA27MMA_64x64x16_F32BF16BF16_SSILNSF_5MajorE1ELSH_0ELNSF_7ScaleInE1ELSI_1EEEEEENS3_6LayoutINS4_IJNS5_ILi2EEENS5_ILi1EEESN_EEENS4_IJSN_NS5_ILi0EEESP_EEEEENS4_IJNS3_10UnderscoreESS_SS_EEEEELb1EEEEEvNT_6ParamsE)
        /*0224*/ 	.word	0x00000000


	//----- nvinfo : EIATTR_MIN_STACK_SIZE
	.align		4
.L_102:
        /*0228*/ 	.byte	0x04, 0x12
        /*022a*/ 	.short	(.L_104 - .L_103)
	.align		4
.L_103:
        /*022c*/ 	.word	index@(_ZN7cutlass13device_kernelIN5flash11enable_sm90INS1_16FlashAttnBwdSm90INS1_25CollectiveMainloopBwdSm90ILi2ELi1ELi1EN4cute5tupleIJNS5_1CILi1EEES8_S8_EEENS6_IJNS7_ILi64EEENS7_ILi80EEENS7_ILi256EEEEEENS_10bfloat16_tEfNS_4arch4Sm90ELb1ELb0ELb1ELb1ELb0ELb0ELb1ELb1ELi2ELi1ELi1ELi1ELb0EEENS1_24CollectiveEpilogueBwdGQAISD_fSG_Li256ELb1ELb0EEENS1_25SingleTileBwdLPTSchedulerILb1ELi80ELb0EEEEEEEEEvNT_6ParamsE)
        /*0230*/ 	.word	0x00000000


	//----- nvinfo : EIATTR_MIN_STACK_SIZE
	.align		4
.L_104:
        /*0234*/ 	.byte	0x04, 0x12
        /*0236*/ 	.short	(.L_106 - .L_105)
	.align		4
.L_105:
        /*0238*/ 	.word	index@(_ZN7cutlass13device_kernelIN5flash22FlashAttnBwdPreprocessIN4cute5tupleIJNS3_1CILi64EEENS5_ILi256EEEEEENS_10bfloat16_tEfNS_4arch4Sm90ELb1ELb1EEEEEvNT_6ParamsE)
        /*023c*/ 	.word	0x00000000
.L_106:


//--------------------- .nv.compat                --------------------------
	.section	.nv.compat,"",@"SHT_CUDA_COMPAT_INFO"
	.align	4
        /*0000*/ 	.byte	0x02, 0x09, 0x01, 0x00, 0x02, 0x02, 0x02, 0x00, 0x02, 0x05, 0x05, 0x00, 0x03, 0x07, 0x01, 0x01
        /*0010*/ 	.byte	0x02, 0x03, 0x00, 0x00, 0x02, 0x06, 0x01, 0x00, 0x04, 0x0b, 0x08, 0x00, 0x00, 0x00, 0x00, 0x00
        /*0020*/ 	.byte	0x00, 0x00, 0x00, 0x00


//--------------------- .nv.info._ZN7cutlass13device_kernelIN5flash11enable_sm90INS1_16FlashAttnBwdSm90INS1_25CollectiveMainloopBwdSm90ILi2ELi1ELi1EN4cute5tupleIJNS5_1CILi1EEES8_S8_EEENS6_IJNS7_ILi64EEENS7_ILi80EEENS7_ILi256EEEEEENS_10bfloat16_tEfNS_4arch4Sm90ELb0ELb0ELb1ELb0ELb0ELb0ELb1ELb1ELi2ELi1ELi1ELi1ELb0EEENS1_21CollectiveEpilogueBwdISD_SE_SG_Li256ELb0ELb1ELi2EEENS1_19SingleTileSchedulerILb0ELb0ELb0ELi80EEEEEEEEEvNT_6ParamsE --------------------------
	.section	.nv.info._ZN7cutlass13device_kernelIN5flash11enable_sm90INS1_16FlashAttnBwdSm90INS1_25CollectiveMainloopBwdSm90ILi2ELi1ELi1EN4cute5tupleIJNS5_1CILi1EEES8_S8_EEENS6_IJNS7_ILi64EEENS7_ILi80EEENS7_ILi256EEEEEENS_10bfloat16_tEfNS_4arch4Sm90ELb0ELb0ELb1ELb0ELb0ELb0ELb1ELb1ELi2ELi1ELi1ELi1ELb0EEENS1_21CollectiveEpilogueBwdISD_SE_SG_Li256ELb0ELb1ELi2EEENS1_19SingleTileSchedulerILb0ELb0ELb0ELi80EEEEEEEEEvNT_6ParamsE,"",@"SHT_CUDA_INFO"
	.sectionflags	@""
	.align	4


	//----- nvinfo : EIATTR_CUDA_API_VERSION
	.align		4
        /*0000*/ 	.byte	0x04, 0x37
        /*0002*/ 	.short	(.L_108 - .L_107)
.L_107:
        /*0004*/ 	.word	0x00000082


	//----- nvinfo : EIATTR_KPARAM_INFO
	.align		4
.L_108:
        /*0008*/ 	.byte	0x04, 0x17
        /*000a*/ 	.short	(.L_110 - .L_109)
.L_109:
        /*000c*/ 	.word	0x00000000
        /*0010*/ 	.short	0x0000
        /*0012*/ 	.short	0x0000
        /*0014*/ 	.byte	0x00, 0xf0, 0x01, 0x24


	//----- nvinfo : EIATTR_SPARSE_MMA_MASK
	.align		4
.L_110:
        /*0018*/ 	.byte	0x03, 0x50
        /*001a*/ 	.short	0x0000


	//----- nvinfo : EIATTR_MAXREG_COUNT
	.align		4
        /*001c*/ 	.byte	0x03, 0x1b
        /*001e*/ 	.short	0x00a8


	//----- nvinfo : EIATTR_MERCURY_ISA_VERSION
	.align		4
        /*0020*/ 	.byte	0x03, 0x5f
        /*0022*/ 	.short	0x0101


	//----- nvinfo : EIATTR_VRC_CTA_INIT_COUNT
	.align		4
        /*0024*/ 	.byte	0x02, 0x4a
	.zero		1
	.zero		1


	//----- nvinfo : EIATTR_EXIT_INSTR_OFFSETS
	.align		4
        /*0028*/ 	.byte	0x04, 0x1c
        /*002a*/ 	.short	(.L_112 - .L_111)


	//   ....[0]....
.L_111:
        /*002c*/ 	.word	0x00000010


	//----- nvinfo : EIATTR_MAX_THREADS
	.align		4
.L_112:
        /*0030*/ 	.byte	0x04, 0x05
        /*0032*/ 	.short	(.L_114 - .L_113)
.L_113:
        /*0034*/ 	.word	0x00000180
        /*0038*/ 	.word	0x00000001
        /*003c*/ 	.word	0x00000001


	//----- nvinfo : EIATTR_CBANK_PARAM_SIZE
	.align		4
.L_114:
        /*0040*/ 	.byte	0x03, 0x19
        /*0042*/ 	.short	0x0900


	//----- nvinfo : EIATTR_PARAM_CBANK
	.align		4
        /*0044*/ 	.byte	0x04, 0x0a
        /*0046*/ 	.short	(.L_116 - .L_115)
	.align		4
.L_115:
        /*0048*/ 	.word	index@(.nv.constant0._ZN7cutlass13device_kernelIN5flash11enable_sm90INS1_16FlashAttnBwdSm90INS1_25CollectiveMainloopBwdSm90ILi2ELi1ELi1EN4cute5tupleIJNS5_1CILi1EEES8_S8_EEENS6_IJNS7_ILi64EEENS7_ILi80EEENS7_ILi256EEEEEENS_10bfloat16_tEfNS_4arch4Sm90ELb0ELb0ELb1ELb0ELb0ELb0ELb1ELb1ELi2ELi1ELi1ELi1ELb0EEENS1_21CollectiveEpilogueBwdISD_SE_SG_Li256ELb0ELb1ELi2EEENS1_19SingleTileSchedulerILb0ELb0ELb0ELi80EEEEEEEEEvNT_6ParamsE)
        /*004c*/ 	.short	0x0380
        /*004e*/ 	.short	0x0900


	//----- nvinfo : EIATTR_SW_WAR
	.align		4
.L_116:
        /*0050*/ 	.byte	0x04, 0x36
        /*0052*/ 	.short	(.L_118 - .L_117)
.L_117:
        /*0054*/ 	.word	0x00000008
.L_118:


//--------------------- .nv.info._ZN7cutlass13device_kernelIN5flash11enable_sm90INS1_16FlashAttnBwdSm90INS1_25CollectiveMainloopBwdSm90ILi2ELi1ELi1EN4cute5tupleIJNS5_1CILi1EEES8_S8_EEENS6_IJNS7_ILi64EEENS7_ILi80EEENS7_ILi256EEEEEENS_10bfloat16_tEfNS_4arch4Sm90ELb0ELb0ELb1ELb0ELb0ELb0ELb1ELb1ELi2ELi1ELi1ELi1ELb0EEENS1_24CollectiveEpilogueBwdGQAISD_fSG_Li256ELb0ELb0EEENS1_19SingleTileSchedulerILb0ELb0ELb0ELi80EEEEEEEEEvNT_6ParamsE --------------------------
	.section	.nv.info._ZN7cutlass13device_kernelIN5flash11enable_sm90INS1_16FlashAttnBwdSm90INS1_25CollectiveMainloopBwdSm90ILi2ELi1ELi1EN4cute5tupleIJNS5_1CILi1EEES8_S8_EEENS6_IJNS7_ILi64EEENS7_ILi80EEENS7_ILi256EEEEEENS_10bfloat16_tEfNS_4arch4Sm90ELb0ELb0ELb1ELb0ELb0ELb0ELb1ELb1ELi2ELi1ELi1ELi1ELb0EEENS1_24CollectiveEpilogueBwdGQAISD_fSG_Li256ELb0ELb0EEENS1_19SingleTileSchedulerILb0ELb0ELb0ELi80EEEEEEEEEvNT_6ParamsE,"",@"SHT_CUDA_INFO"
	.sectionflags	@""
	.align	4


	//----- nvinfo : EIATTR_CUDA_API_VERSION
	.align		4
        /*0000*/ 	.byte	0x04, 0x37
        /*0002*/ 	.short	(.L_120 - .L_119)
.L_119:
        /*0004*/ 	.word	0x00000082


	//----- nvinfo : EIATTR_KPARAM_INFO
	.align		4
.L_120:
        /*0008*/ 	.byte	0x04, 0x17
        /*000a*/ 	.short	(.L_122 - .L_121)
.L_121:
        /*000c*/ 	.word	0x00000000
        /*0010*/ 	.short	0x0000
        /*0012*/ 	.short	0x0000
        /*0014*/ 	.byte	0x00, 0xf0, 0x01, 0x1a


	//----- nvinfo : EIATTR_SPARSE_MMA_MASK
	.align		4
.L_122:
        /*0018*/ 	.byte	0x03, 0x50
        /*001a*/ 	.short	0x0000


	//----- nvinfo : EIATTR_MAXREG_COUNT
	.align		4
        /*001c*/ 	.byte	0x03, 0x1b
        /*001e*/ 	.short	0x00a8


	//----- nvinfo : EIATTR_MERCURY_ISA_VERSION
	.align		4
        /*0020*/ 	.byte	0x03, 0x5f
        /*0022*/ 	.short	0x0101


	//----- nvinfo : EIATTR_VRC_CTA_INIT_COUNT
	.align		4
        /*0024*/ 	.byte	0x02, 0x4a
	.zero		1
	.zero		1


	//----- nvinfo : EIATTR_EXIT_INSTR_OFFSETS
	.align		4
        /*0028*/ 	.byte	0x04, 0x1c
        /*002a*/ 	.short	(.L_124 - .L_123)


	//   ....[0]....
.L_123:
        /*002c*/ 	.word	0x00000010


	//----- nvinfo : EIATTR_MAX_THREADS
	.align		4
.L_124:
        /*0030*/ 	.byte	0x04, 0x05
        /*0032*/ 	.short	(.L_126 - .L_125)
.L_125:
        /*0034*/ 	.word	0x00000180
        /*0038*/ 	.word	0x00000001
        /*003c*/ 	.word	0x00000001


	//----- nvinfo : EIATTR_CBANK_PARAM_SIZE
	.align		4
.L_126:
        /*0040*/ 	.byte	0x03, 0x19
        /*0042*/ 	.short	0x0680


	//----- nvinfo : EIATTR_PARAM_CBANK
	.align		4
        /*0044*/ 	.byte	0x04, 0x0a
        /*0046*/ 	.short	(.L_128 - .L_127)
	.align		4
.L_127:
        /*0048*/ 	.word	index@(.nv.constant0._ZN7cutlass13device_kernelIN5flash11enable_sm90INS1_16FlashAttnBwdSm90INS1_25CollectiveMainloopBwdSm90ILi2ELi1ELi1EN4cute5tupleIJNS5_1CILi1EEES8_S8_EEENS6_IJNS7_ILi64EEENS7_ILi80EEENS7_ILi256EEEEEENS_10bfloat16_tEfNS_4arch4Sm90ELb0ELb0ELb1ELb0ELb0ELb0ELb1ELb1ELi2ELi1ELi1ELi1ELb0EEENS1_24CollectiveEpilogueBwdGQAISD_fSG_Li256ELb0ELb0EEENS1_19SingleTileSchedulerILb0ELb0ELb0ELi80EEEEEEEEEvNT_6ParamsE)
        /*004c*/ 	.short	0x0380
        /*004e*/ 	.short	0x0680


	//----- nvinfo : EIATTR_SW_WAR
	.align		4
.L_128:
        /*0050*/ 	.byte	0x04, 0x36
        /*0052*/ 	.short	(.L_130 - .L_129)
.L_129:
        /*0054*/ 	.word	0x00000008
.L_130:


//--------------------- .nv.info._ZN7cutlass13device_kernelIN5flash11enable_sm90INS1_16FlashAttnBwdSm90INS1_25CollectiveMainloopBwdSm90ILi2ELi1ELi1EN4cute5tupleIJNS5_1CILi1EEES8_S8_EEENS6_IJNS7_ILi64EEENS7_ILi80EEENS7_ILi256EEEEEENS_10bfloat16_tEfNS_4arch4Sm90ELb0ELb0ELb1ELb1ELb0ELb0ELb1ELb1ELi2ELi1ELi1ELi1ELb0EEENS1_21CollectiveEpilogueBwdISD_SE_SG_Li256ELb1ELb1ELi2EEENS1_19SingleTileSchedulerILb1ELb0ELb0ELi80EEEEEEEEEvNT_6ParamsE --------------------------
	.section	.nv.info._ZN7cutlass13device_kernelIN5flash11enable_sm90INS1_16FlashAttnBwdSm90INS1_25CollectiveMainloopBwdSm90ILi2ELi1ELi1EN4cute5tupleIJNS5_1CILi1EEES8_S8_EEENS6_IJNS7_ILi64EEENS7_ILi80EEENS7_ILi256EEEEEENS_10bfloat16_tEfNS_4arch4Sm90ELb0ELb0ELb1ELb1ELb0ELb0ELb1ELb1ELi2ELi1ELi1ELi1ELb0EEENS1_21CollectiveEpilogueBwdISD_SE_SG_Li256ELb1ELb1ELi2EEENS1_19SingleTileSchedulerILb1ELb0ELb0ELi80EEEEEEEEEvNT_6ParamsE,"",@"SHT_CUDA_INFO"
	.sectionflags	@""
	.align	4


	//----- nvinfo : EIATTR_CUDA_API_VERSION
	.align		4
        /*0000*/ 	.byte	0x04, 0x37
        /*0002*/ 	.short	(.L_132 - .L_131)
.L_131:
        /*0004*/ 	.word	0x00000082


	//----- nvinfo : EIATTR_KPARAM_INFO
	.align		4
.L_132:
        /*0008*/ 	.byte	0x04, 0x17
        /*000a*/ 	.short	(.L_134 - .L_133)
.L_133:
        /*000c*/ 	.word	0x00000000
        /*0010*/ 	.short	0x0000
        /*0012*/ 	.short	0x0000
        /*0014*/ 	.byte	0x00, 0xf0, 0x01, 0x1a


	//----- nvinfo : EIATTR_SPARSE_MMA_MASK
	.align		4
.L_134:
        /*0018*/ 	.byte	0x03, 0x50
        /*001a*/ 	.short	0x0000


	//----- nvinfo : EIATTR_MAXREG_COUNT
	.align		4
        /*001c*/ 	.byte	0x03, 0x1b
        /*001e*/ 	.short	0x00a8


	//----- nvinfo : EIATTR_MERCURY_ISA_VERSION
	.align		4
        /*0020*/ 	.byte	0x03, 0x5f
        /*0022*/ 	.short	0x0101


	//----- nvinfo : EIATTR_VRC_CTA_INIT_COUNT
	.align		4
        /*0024*/ 	.byte	0x02, 0x4a
	.zero		1
	.zero		1


	//----- nvinfo : EIATTR_EXIT_INSTR_OFFSETS
	.align		4
        /*0028*/ 	.byte	0x04, 0x1c
        /*002a*/ 	.short	(.L_136 - .L_135)


	//   ....[0]....
.L_135:
        /*002c*/ 	.word	0x00000010


	//----- nvinfo : EIATTR_MAX_THREADS
	.align		4
.L_136:
        /*0030*/ 	.byte	0x04, 0x05
        /*0032*/ 	.short	(.L_138 - .L_137)
.L_137:
        /*0034*/ 	.word	0x00000180
        /*0038*/ 	.word	0x00000001
        /*003c*/ 	.word	0x00000001


	//----- nvinfo : EIATTR_CBANK_PARAM_SIZE
	.align		4
.L_138:
        /*0040*/ 	.byte	0x03, 0x19
        /*0042*/ 	.short	0x0680


	//----- nvinfo : EIATTR_PARAM_CBANK
	.align		4
        /*0044*/ 	.byte	0x04, 0x0a
        /*0046*/ 	.short	(.L_140 - .L_139)
	.align		4
.L_139:
        /*0048*/ 	.word	index@(.nv.constant0._ZN7cutlass13device_kernelIN5flash11enable_sm90INS1_16FlashAttnBwdSm90INS1_25CollectiveMainloopBwdSm90ILi2ELi1ELi1EN4cute5tupleIJNS5_1CILi1EEES8_S8_EEENS6_IJNS7_ILi64EEENS7_ILi80EEENS7_ILi256EEEEEENS_10bfloat16_tEfNS_4arch4Sm90ELb0ELb0ELb1ELb1ELb0ELb0ELb1ELb1ELi2ELi1ELi1ELi1ELb0EEENS1_21CollectiveEpilogueBwdISD_SE_SG_Li256ELb1ELb1ELi2EEENS1_19SingleTileSchedulerILb1ELb0ELb0ELi80EEEEEEEEEvNT_6ParamsE)
        /*004c*/ 	.short	0x0380
        /*004e*/ 	.short	0x0680


	//----- nvinfo : EIATTR_SW_WAR
	.align		4
.L_140:
        /*0050*/ 	.byte	0x04, 0x36
        /*0052*/ 	.short	(.L_142 - .L_141)
.L_141:
        /*0054*/ 	.word	0x00000008
.L_142:


//--------------------- .nv.info._ZN7cutlass13device_kernelIN5flash11enable_sm90INS1_16FlashAttnBwdSm90INS1_25CollectiveMainloopBwdSm90ILi2ELi1ELi1EN4cute5tupleIJNS5_1CILi1EEES8_S8_EEENS6_IJNS7_ILi64EEENS7_ILi80EEENS7_ILi256EEEEEENS_10bfloat16_tEfNS_4arch4Sm90ELb0ELb0ELb1ELb1ELb0ELb0ELb1ELb1ELi2ELi1ELi1ELi1ELb0EEENS1_24CollectiveEpilogueBwdGQAISD_fSG_Li256ELb1ELb0EEENS1_19SingleTileSchedulerILb1ELb0ELb0ELi80EEEEEEEEEvNT_6ParamsE --------------------------
	.section	.nv.info._ZN7cutlass13device_kernelIN5flash11enable_sm90INS1_16FlashAttnBwdSm90INS1_25CollectiveMainloopBwdSm90ILi2ELi1ELi1EN4cute5tupleIJNS5_1CILi1EEES8_S8_EEENS6_IJNS7_ILi64EEENS7_ILi80EEENS7_ILi256EEEEEENS_10bfloat16_tEfNS_4arch4Sm90ELb0ELb0ELb1ELb1ELb0ELb0ELb1ELb1ELi2ELi1ELi1ELi1ELb0EEENS1_24CollectiveEpilogueBwdGQAISD_fSG_Li256ELb1ELb0EEENS1_19SingleTileSchedulerILb1ELb0ELb0ELi80EEEEEEEEEvNT_6ParamsE,"",@"SHT_CUDA_INFO"
	.sectionflags	@""
	.align	4


	//----- nvinfo : EIATTR_CUDA_API_VERSION
	.align		4
        /*0000*/ 	.byte	0x04, 0x37
        /*0002*/ 	.short	(.L_144 - .L_143)
.L_143:
        /*0004*/ 	.word	0x00000082


	//----- nvinfo : EIATTR_KPARAM_INFO
	.align		4
.L_144:
        /*0008*/ 	.byte	0x04, 0x17
        /*000a*/ 	.short	(.L_146 - .L_145)
.L_145:
        /*000c*/ 	.word	0x00000000
        /*0010*/ 	.short	0x0000
        /*0012*/ 	.short	0x0000
        /*0014*/ 	.byte	0x00, 0xf0, 0x01, 0x1a


	//----- nvinfo : EIATTR_SPARSE_MMA_MASK
	.align		4
.L_146:
        /*0018*/ 	.byte	0x03, 0x50
        /*001a*/ 	.short	0x0000


	//----- nvinfo : EIATTR_MAXREG_COUNT
	.align		4
        /*001c*/ 	.byte	0x03, 0x1b
        /*001e*/ 	.short	0x00a8


	//----- nvinfo : EIATTR_MERCURY_ISA_VERSION
	.align		4
        /*0020*/ 	.byte	0x03, 0x5f
        /*0022*/ 	.short	0x0101


	//----- nvinfo : EIATTR_VRC_CTA_INIT_COUNT
	.align		4
        /*0024*/ 	.byte	0x02, 0x4a
	.zero		1
	.zero		1


	//----- nvinfo : EIATTR_EXIT_INSTR_OFFSETS
	.align		4
        /*0028*/ 	.byte	0x04, 0x1c
        /*002a*/ 	.short	(.L_148 - .L_147)


	//   ....[0]....
.L_147:
        /*002c*/ 	.word	0x00000010


	//----- nvinfo : EIATTR_MAX_THREADS
	.align		4
.L_148:
        /*0030*/ 	.byte	0x04, 0x05
        /*0032*/ 	.short	(.L_150 - .L_149)
.L_149:
        /*0034*/ 	.word	0x00000180
        /*0038*/ 	.word	0x00000001
        /*003c*/ 	.word	0x00000001


	//----- nvinfo : EIATTR_CBANK_PARAM_SIZE
	.align		4
.L_150:
        /*0040*/ 	.byte	0x03, 0x19
        /*0042*/ 	.short	0x0680


	//----- nvinfo : EIATTR_PARAM_CBANK
	.align		4
        /*0044*/ 	.byte	0x04, 0x0a
        /*0046*/ 	.short	(.L_152 - .L_151)
	.align		4
.L_151:
        /*0048*/ 	.word	index@(.nv.constant0._ZN7cutlass13device_kernelIN5flash11enable_sm90INS1_16FlashAttnBwdSm90INS1_25CollectiveMainloopBwdSm90ILi2ELi1ELi1EN4cute5tupleIJNS5_1CILi1EEES8_S8_EEENS6_IJNS7_ILi64EEENS7_ILi80EEENS7_ILi256EEEEEENS_10bfloat16_tEfNS_4arch4Sm90ELb0ELb0ELb1ELb1ELb0ELb0ELb1ELb1ELi2ELi1ELi1ELi1ELb0EEENS1_24CollectiveEpilogueBwdGQAISD_fSG_Li256ELb1ELb0EEENS1_19SingleTileSchedulerILb1ELb0ELb0ELi80EEEEEEEEEvNT_6ParamsE)
        /*004c*/ 	.short	0x0380
        /*004e*/ 	.short	0x0680


	//----- nvinfo : EIATTR_SW_WAR
	.align		4
.L_152:
        /*0050*/ 	.byte	0x04, 0x36
        /*0052*/ 	.short	(.L_154 - .L_153)
.L_153:
        /*0054*/ 	.word	0x00000008
.L_154:


//--------------------- .nv.info._ZN7cutlass13device_kernelIN5flash11enable_sm90INS1_16FlashAttnBwdSm90INS1_25CollectiveMainloopBwdSm90ILi2ELi1ELi1EN4cute5tupleIJNS5_1CILi1EEES8_S8_EEENS6_IJNS7_ILi64EEENS7_ILi80EEENS7_ILi256EEEEEENS_10bfloat16_tEfNS_4arch4Sm90ELb0ELb1ELb1ELb0ELb0ELb0ELb1ELb1ELi2ELi1ELi1ELi1ELb0EEENS1_21CollectiveEpilogueBwdISD_SE_SG_Li256ELb0ELb1ELi2EEENS1_19SingleTileSchedulerILb0ELb0ELb0ELi80EEEEEEEEEvNT_6ParamsE --------------------------
	.section	.nv.info._ZN7cutlass13device_kernelIN5flash11enable_sm90INS1_16FlashAttnBwdSm90INS1_25CollectiveMainloopBwdSm90ILi2ELi1ELi1EN4cute5tupleIJNS5_1CILi1EEES8_S8_EEENS6_IJNS7_ILi64EEENS7_ILi80EEENS7_ILi256EEEEEENS_10bfloat16_tEfNS_4arch4Sm90ELb0ELb1ELb1ELb0ELb0ELb0ELb1ELb1ELi2ELi1ELi1ELi1ELb0EEENS1_21CollectiveEpilogueBwdISD_SE_SG_Li256ELb0ELb1ELi2EEENS1_19SingleTileSchedulerILb0ELb0ELb0ELi80EEEEEEEEEvNT_6ParamsE,"",@"SHT_CUDA_INFO"
	.sectionflags	@""
	.align	4


	//----- nvinfo : EIATTR_CUDA_API_VERSION
	.align		4
        /*0000*/ 	.byte	0x04, 0x37
        /*0002*/ 	.short	(.L_156 - .L_155)
.L_155:
        /*0004*/ 	.word	0x00000082


	//----- nvinfo : EIATTR_KPARAM_INFO
	.align		4
.L_156:
        /*0008*/ 	.byte	0x04, 0x17
        /*000a*/ 	.short	(.L_158 - .L_157)
.L_157:
        /*000c*/ 	.word	0x00000000
        /*0010*/ 	.short	0x0000
        /*0012*/ 	.short	0x0000
        /*0014*/ 	.byte	0x00, 0xf0, 0x01, 0x24


	//----- nvinfo : EIATTR_SPARSE_MMA_MASK
	.align		4
.L_158:
        /*0018*/ 	.byte	0x03, 0x50
        /*001a*/ 	.short	0x0000


	//----- nvinfo : EIATTR_MAXREG_COUNT
	.align		4
        /*001c*/ 	.byte	0x03, 0x1b
        /*001e*/ 	.short	0x00a8


	//----- nvinfo : EIATTR_MERCURY_ISA_VERSION
	.align		4
        /*0020*/ 	.byte	0x03, 0x5f
        /*0022*/ 	.short	0x0101


	//----- nvinfo : EIATTR_VRC_CTA_INIT_COUNT
	.align		4
        /*0024*/ 	.byte	0x02, 0x4a
	.zero		1
	.zero		1


	//----- nvinfo : EIATTR_EXIT_INSTR_OFFSETS
	.align		4
        /*0028*/ 	.byte	0x04, 0x1c
        /*002a*/ 	.short	(.L_160 - .L_159)


	//   ....[0]....
.L_159:
        /*002c*/ 	.word	0x00000010


	//----- nvinfo : EIATTR_MAX_THREADS
	.align		4
.L_160:
        /*0030*/ 	.byte	0x04, 0x05
        /*0032*/ 	.short	(.L_162 - .L_161)
.L_161:
        /*0034*/ 	.word	0x00000180
        /*0038*/ 	.word	0x00000001
        /*003c*/ 	.word	0x00000001


	//----- nvinfo : EIATTR_CBANK_PARAM_SIZE
	.align		4
.L_162:
        /*0040*/ 	.byte	0x03, 0x19
        /*0042*/ 	.short	0x0900


	//----- nvinfo : EIATTR_PARAM_CBANK
	.align		4
        /*0044*/ 	.byte	0x04, 0x0a
        /*0046*/ 	.short	(.L_164 - .L_163)
	.align		4
.L_163:
        /*0048*/ 	.word	index@(.nv.constant0._ZN7cutlass13device_kernelIN5flash11enable_sm90INS1_16FlashAttnBwdSm90INS1_25CollectiveMainloopBwdSm90ILi2ELi1ELi1EN4cute5tupleIJNS5_1CILi1EEES8_S8_EEENS6_IJNS7_ILi64EEENS7_ILi80EEENS7_ILi256EEEEEENS_10bfloat16_tEfNS_4arch4Sm90ELb0ELb1ELb1ELb0ELb0ELb0ELb1ELb1ELi2ELi1ELi1ELi1ELb0EEENS1_21CollectiveEpilogueBwdISD_SE_SG_Li256ELb0ELb1ELi2EEENS1_19SingleTileSchedulerILb0ELb0ELb0ELi80EEEEEEEEEvNT_6ParamsE)
        /*004c*/ 	.short	0x0380
        /*004e*/ 	.short	0x0900


	//----- nvinfo : EIATTR_SW_WAR
	.align		4
.L_164:
        /*0050*/ 	.byte	0x04, 0x36
        /*0052*/ 	.short	(.L_166 - .L_165)
.L_165:
        /*0054*/ 	.word	0x00000008
.L_166:


//--------------------- .nv.info._ZN7cutlass13device_kernelIN5flash11enable_sm90INS1_16FlashAttnBwdSm90INS1_25CollectiveMainloopBwdSm90ILi2ELi1ELi1EN4cute5tupleIJNS5_1CILi1EEES8_S8_EEENS6_IJNS7_ILi64EEENS7_ILi80EEENS7_ILi256EEEEEENS_10bfloat16_tEfNS_4arch4Sm90ELb0ELb1ELb1ELb0ELb0ELb0ELb1ELb1ELi2ELi1ELi1ELi1ELb0EEENS1_24CollectiveEpilogueBwdGQAISD_fSG_Li256ELb0ELb0EEENS1_19SingleTileSchedulerILb0ELb0ELb0ELi80EEEEEEEEEvNT_6ParamsE --------------------------
	.section	.nv.info._ZN7cutlass13device_kernelIN5flash11enable_sm90INS1_16FlashAttnBwdSm90INS1_25CollectiveMainloopBwdSm90ILi2ELi1ELi1EN4cute5tupleIJNS5_1CILi1EEES8_S8_EEENS6_IJNS7_ILi64EEENS7_ILi80EEENS7_ILi256EEEEEENS_10bfloat16_tEfNS_4arch4Sm90ELb0ELb1ELb1ELb0ELb0ELb0ELb1ELb1ELi2ELi1ELi1ELi1ELb0EEENS1_24CollectiveEpilogueBwdGQAISD_fSG_Li256ELb0ELb0EEENS1_19SingleTileSchedulerILb0ELb0ELb0ELi80EEEEEEEEEvNT_6ParamsE,"",@"SHT_CUDA_INFO"
	.sectionflags	@""
	.align	4


	//----- nvinfo : EIATTR_CUDA_API_VERSION
	.align		4
        /*0000*/ 	.byte	0x04, 0x37
        /*0002*/ 	.short	(.L_168 - .L_167)
.L_167:
        /*0004*/ 	.word	0x00000082


	//----- nvinfo : EIATTR_KPARAM_INFO
	.align		4
.L_168:
        /*0008*/ 	.byte	0x04, 0x17
        /*000a*/ 	.short	(.L_170 - .L_169)
.L_169:
        /*000c*/ 	.word	0x00000000
        /*0010*/ 	.short	0x0000
        /*0012*/ 	.short	0x0000
        /*0014*/ 	.byte	0x00, 0xf0, 0x01, 0x1a


	//----- nvinfo : EIATTR_SPARSE_MMA_MASK
	.align		4
.L_170:
        /*0018*/ 	.byte	0x03, 0x50
        /*001a*/ 	.short	0x0000


	//----- nvinfo : EIATTR_MAXREG_COUNT
	.align		4
        /*001c*/ 	.byte	0x03, 0x1b
        /*001e*/ 	.short	0x00a8


	//----- nvinfo : EIATTR_MERCURY_ISA_VERSION
	.align		4
        /*0020*/ 	.byte	0x03, 0x5f
        /*0022*/ 	.short	0x0101


	//----- nvinfo : EIATTR_VRC_CTA_INIT_COUNT
	.align		4
        /*0024*/ 	.byte	0x02, 0x4a
	.zero		1
	.zero		1


	//----- nvinfo : EIATTR_EXIT_INSTR_OFFSETS
	.align		4
        /*0028*/ 	.byte	0x04, 0x1c
        /*002a*/ 	.short	(.L_172 - .L_171)


	//   ....[0]....
.L_171:
        /*002c*/ 	.word	0x00000010


	//----- nvinfo : EIATTR_MAX_THREADS
	.align		4
.L_172:
        /*0030*/ 	.byte	0x04, 0x05
        /*0032*/ 	.short	(.L_174 - .L_173)
.L_173:
        /*0034*/ 	.word	0x00000180
        /*0038*/ 	.word	0x00000001
        /*003c*/ 	.word	0x00000001


	//----- nvinfo : EIATTR_CBANK_PARAM_SIZE
	.align		4
.L_174:
        /*0040*/ 	.byte	0x03, 0x19
        /*0042*/ 	.short	0x0680


	//----- nvinfo : EIATTR_PARAM_CBANK
	.align		4
        /*0044*/ 	.byte	0x04, 0x0a
        /*0046*/ 	.short	(.L_176 - .L_175)
	.align		4
.L_175:
        /*0048*/ 	.word	index@(.nv.constant0._ZN7cutlass13device_kernelIN5flash11enable_sm90INS1_16FlashAttnBwdSm90INS1_25CollectiveMainloopBwdSm90ILi2ELi1ELi1EN4cute5tupleIJNS5_1CILi1EEES8_S8_EEENS6_IJNS7_ILi64EEENS7_ILi80EEENS7_ILi256EEEEEENS_10bfloat16_tEfNS_4arch4Sm90ELb0ELb1ELb1ELb0ELb0ELb0ELb1ELb1ELi2ELi1ELi1ELi1ELb0EEENS1_24CollectiveEpilogueBwdGQAISD_fSG_Li256ELb0ELb0EEENS1_19SingleTileSchedulerILb0ELb0ELb0ELi80EEEEEEEEEvNT_6ParamsE)
        /*004c*/ 	.short	0x0380
        /*004e*/ 	.short	0x0680


	//----- nvinfo : EIATTR_SW_WAR
	.align		4
.L_176:
        /*0050*/ 	.byte	0x04, 0x36
        /*0052*/ 	.short	(.L_178 - .L_177)
.L_177:
        /*0054*/ 	.word	0x00000008
.L_178:


//--------------------- .nv.info._ZN7cutlass13device_kernelIN5flash11enable_sm90INS1_16FlashAttnBwdSm90INS1_25CollectiveMainloopBwdSm90ILi2ELi1ELi1EN4cute5tupleIJNS5_1CILi1EEES8_S8_EEENS6_IJNS7_ILi64EEENS7_ILi80EEENS7_ILi256EEEEEENS_10bfloat16_tEfNS_4arch4Sm90ELb0ELb1ELb1ELb1ELb0ELb0ELb1ELb1ELi2ELi1ELi1ELi1ELb0EEENS1_21CollectiveEpilogueBwdISD_SE_SG_Li256ELb1ELb1ELi2EEENS1_19SingleTileSchedulerILb1ELb0ELb0ELi80EEEEEEEEEvNT_6ParamsE --------------------------
	.section	.nv.info._ZN7cutlass13device_kernelIN5flash11enable_sm90INS1_16FlashAttnBwdSm90INS1_25CollectiveMainloopBwdSm90ILi2ELi1ELi1EN4cute5tupleIJNS5_1CILi1EEES8_S8_EEENS6_IJNS7_ILi64EEENS7_ILi80EEENS7_ILi256EEEEEENS_10bfloat16_tEfNS_4arch4Sm90ELb0ELb1ELb1ELb1ELb0ELb0ELb1ELb1ELi2ELi1ELi1ELi1ELb0EEENS1_21CollectiveEpilogueBwdISD_SE_SG_Li256ELb1ELb1ELi2EEENS1_19SingleTileSchedulerILb1ELb0ELb0ELi80EEEEEEEEEvNT_6ParamsE,"",@"SHT_CUDA_INFO"
	.sectionflags	@""
	.align	4


	//----- nvinfo : EIATTR_CUDA_API_VERSION
	.align		4
        /*0000*/ 	.byte	0x04, 0x37
        /*0002*/ 	.short	(.L_180 - .L_179)
.L_179:
        /*0004*/ 	.word	0x00000082


	//----- nvinfo : EIATTR_KPARAM_INFO
	.align		4
.L_180:
        /*0008*/ 	.byte	0x04, 0x17
        /*000a*/ 	.short	(.L_182 - .L_181)
.L_181:
        /*000c*/ 	.word	0x00000000
        /*0010*/ 	.short	0x0000
        /*0012*/ 	.short	0x0000
        /*0014*/ 	.byte	0x00, 0xf0, 0x01, 0x1a


	//----- nvinfo : EIATTR_SPARSE_MMA_MASK
	.align		4
.L_182:
        /*0018*/ 	.byte	0x03, 0x50
        /*001a*/ 	.short	0x0000


	//----- nvinfo : EIATTR_MAXREG_COUNT
	.align		4
        /*001c*/ 	.byte	0x03, 0x1b
        /*001e*/ 	.short	0x00a8


	//----- nvinfo : EIATTR_MERCURY_ISA_VERSION
	.align		4
        /*0020*/ 	.byte	0x03, 0x5f
        /*0022*/ 	.short	0x0101


	//----- nvinfo : EIATTR_VRC_CTA_INIT_COUNT
	.align		4
        /*0024*/ 	.byte	0x02, 0x4a
	.zero		1
	.zero		1


	//----- nvinfo : EIATTR_EXIT_INSTR_OFFSETS
	.align		4
        /*0028*/ 	.byte	0x04, 0x1c
        /*002a*/ 	.short	(.L_184 - .L_183)


	//   ....[0]....
.L_183:
        /*002c*/ 	.word	0x00000010


	//----- nvinfo : EIATTR_MAX_THREADS
	.align		4
.L_184:
        /*0030*/ 	.byte	0x04, 0x05
        /*0032*/ 	.short	(.L_186 - .L_185)
.L_185:
        /*0034*/ 	.word	0x00000180
        /*0038*/ 	.word	0x00000001
        /*003c*/ 	.word	0x00000001


	//----- nvinfo : EIATTR_CBANK_PARAM_SIZE
	.align		4
.L_186:
        /*0040*/ 	.byte	0x03, 0x19
        /*0042*/ 	.short	0x0680


	//----- nvinfo : EIATTR_PARAM_CBANK
	.align		4
        /*0044*/ 	.byte	0x04, 0x0a
        /*0046*/ 	.short	(.L_188 - .L_187)
	.align		4
.L_187:
        /*0048*/ 	.word	index@(.nv.constant0._ZN7cutlass13device_kernelIN5flash11enable_sm90INS1_16FlashAttnBwdSm90INS1_25CollectiveMainloopBwdSm90ILi2ELi1ELi1EN4cute5tupleIJNS5_1CILi1EEES8_S8_EEENS6_IJNS7_ILi64EEENS7_ILi80EEENS7_ILi256EEEEEENS_10bfloat16_tEfNS_4arch4Sm90ELb0ELb1ELb1ELb1ELb0ELb0ELb1ELb1ELi2ELi1ELi1ELi1ELb0EEENS1_21CollectiveEpilogueBwdISD_SE_SG_Li256ELb1ELb1ELi2EEENS1_19SingleTileSchedulerILb1ELb0ELb0ELi80EEEEEEEEEvNT_6ParamsE)
        /*004c*/ 	.short	0x0380
        /*004e*/ 	.short	0x0680


	//----- nvinfo : EIATTR_SW_WAR
	.align		4
.L_188:
        /*0050*/ 	.byte	0x04, 0x36
        /*0052*/ 	.short	(.L_190 - .L_189)
.L_189:
        /*0054*/ 	.word	0x00000008
.L_190:


//--------------------- .nv.info._ZN7cutlass13device_kernelIN5flash11enable_sm90INS1_16FlashAttnBwdSm90INS1_25CollectiveMainloopBwdSm90ILi2ELi1ELi1EN4cute5tupleIJNS5_1CILi1EEES8_S8_EEENS6_IJNS7_ILi64EEENS7_ILi80EEENS7_ILi256EEEEEENS_10bfloat16_tEfNS_4arch4Sm90ELb0ELb1ELb1ELb1ELb0ELb0ELb1ELb1ELi2ELi1ELi1ELi1ELb0EEENS1_24CollectiveEpilogueBwdGQAISD_fSG_Li256ELb1ELb0EEENS1_19SingleTileSchedulerILb1ELb0ELb0ELi80EEEEEEEEEvNT_6ParamsE --------------------------
	.section	.nv.info._ZN7cutlass13device_kernelIN5flash11enable_sm90INS1_16FlashAttnBwdSm90INS1_25CollectiveMainloopBwdSm90ILi2ELi1ELi1EN4cute5tupleIJNS5_1CILi1EEES8_S8_EEENS6_IJNS7_ILi64EEENS7_ILi80EEENS7_ILi256EEEEEENS_10bfloat16_tEfNS_4arch4Sm90ELb0ELb1ELb1ELb1ELb0ELb0ELb1ELb1ELi2ELi1ELi1ELi1ELb0EEENS1_24CollectiveEpilogueBwdGQAISD_fSG_Li256ELb1ELb0EEENS1_19SingleTileSchedulerILb1ELb0ELb0ELi80EEEEEEEEEvNT_6ParamsE,"",@"SHT_CUDA_INFO"
	.sectionflags	@""
	.align	4


	//----- nvinfo : EIATTR_CUDA_API_VERSION
	.align		4
        /*0000*/ 	.byte	0x04, 0x37
        /*0002*/ 	.short	(.L_192 - .L_191)
.L_191:
        /*0004*/ 	.word	0x00000082


	//----- nvinfo : EIATTR_KPARAM_INFO
	.align		4
.L_192:
        /*0008*/ 	.byte	0x04, 0x17
        /*000a*/ 	.short	(.L_194 - .L_193)
.L_193:
        /*000c*/ 	.word	0x00000000
        /*0010*/ 	.short	0x0000
        /*0012*/ 	.short	0x0000
        /*0014*/ 	.byte	0x00, 0xf0, 0x01, 0x1a


	//----- nvinfo : EIATTR_SPARSE_MMA_MASK
	.align		4
.L_194:
        /*0018*/ 	.byte	0x03, 0x50
        /*001a*/ 	.short	0x0000


	//----- nvinfo : EIATTR_MAXREG_COUNT
	.align		4
        /*001c*/ 	.byte	0x03, 0x1b
        /*001e*/ 	.short	0x00a8


	//----- nvinfo : EIATTR_MERCURY_ISA_VERSION
	.align		4
        /*0020*/ 	.byte	0x03, 0x5f
        /*0022*/ 	.short	0x0101


	//----- nvinfo : EIATTR_VRC_CTA_INIT_COUNT
	.align		4
        /*0024*/ 	.byte	0x02, 0x4a
	.zero		1
	.zero		1


	//----- nvinfo : EIATTR_EXIT_INSTR_OFFSETS
	.align		4
        /*0028*/ 	.byte	0x04, 0x1c
        /*002a*/ 	.short	(.L_196 - .L_195)


	//   ....[0]....
.L_195:
        /*002c*/ 	.word	0x00000010


	//----- nvinfo : EIATTR_MAX_THREADS
	.align		4
.L_196:
        /*0030*/ 	.byte	0x04, 0x05
        /*0032*/ 	.short	(.L_198 - .L_197)
.L_197:
        /*0034*/ 	.word	0x00000180
        /*0038*/ 	.word	0x00000001
        /*003c*/ 	.word	0x00000001


	//----- nvinfo : EIATTR_CBANK_PARAM_SIZE
	.align		4
.L_198:
        /*0040*/ 	.byte	0x03, 0x19
        /*0042*/ 	.short	0x0680


	//----- nvinfo : EIATTR_PARAM_CBANK
	.align		4
        /*0044*/ 	.byte	0x04, 0x0a
        /*0046*/ 	.short	(.L_200 - .L_199)
	.align		4
.L_199:
        /*0048*/ 	.word	index@(.nv.constant0._ZN7cutlass13device_kernelIN5flash11enable_sm90INS1_16FlashAttnBwdSm90INS1_25CollectiveMainloopBwdSm90ILi2ELi1ELi1EN4cute5tupleIJNS5_1CILi1EEES8_S8_EEENS6_IJNS7_ILi64EEENS7_ILi80EEENS7_ILi256EEEEEENS_10bfloat16_tEfNS_4arch4Sm90ELb0ELb1ELb1ELb1ELb0ELb0ELb1ELb1ELi2ELi1ELi1ELi1ELb0EEENS1_24CollectiveEpilogueBwdGQAISD_fSG_Li256ELb1ELb0EEENS1_19SingleTileSchedulerILb1ELb0ELb0ELi80EEEEEEEEEvNT_6ParamsE)
        /*004c*/ 	.short	0x0380
        /*004e*/ 	.short	0x0680


	//----- nvinfo : EIATTR_SW_WAR
	.align		4
.L_200:
        /*0050*/ 	.byte	0x04, 0x36
        /*0052*/ 	.short	(.L_202 - .L_201)
.L_201:
        /*0054*/ 	.word	0x00000008
.L_202:


//--------------------- .nv.info._ZN7cutlass13device_kernelIN5flash11enable_sm90INS1_16FlashAttnBwdSm90INS1_25CollectiveMainloopBwdSm90ILi2ELi1ELi1EN4cute5tupleIJNS5_1CILi1EEES8_S8_EEENS6_IJNS7_ILi64EEENS7_ILi80EEENS7_ILi256EEEEEENS_10bfloat16_tEfNS_4arch4Sm90ELb1ELb0ELb1ELb0ELb0ELb0ELb1ELb1ELi2ELi1ELi1ELi1ELb0EEENS1_21CollectiveEpilogueBwdISD_SE_SG_Li256ELb0ELb1ELi2EEENS1_25SingleTileBwdLPTSchedulerILb0ELi80ELb0EEEEEEEEEvNT_6ParamsE --------------------------
	.section	.nv.info._ZN7cutlass13device_kernelIN5flash11enable_sm90INS1_16FlashAttnBwdSm90INS1_25CollectiveMainloopBwdSm90ILi2ELi1ELi1EN4cute5tupleIJNS5_1CILi1EEES8_S8_EEENS6_IJNS7_ILi64EEENS7_ILi80EEENS7_ILi256EEEEEENS_10bfloat16_tEfNS_4arch4Sm90ELb1ELb0ELb1ELb0ELb0ELb0ELb1ELb1ELi2ELi1ELi1ELi1ELb0EEENS1_21CollectiveEpilogueBwdISD_SE_SG_Li256ELb0ELb1ELi2EEENS1_25SingleTileBwdLPTSchedulerILb0ELi80ELb0EEEEEEEEEvNT_6ParamsE,"",@"SHT_CUDA_INFO"
	.sectionflags	@""
	.align	4


	//----- nvinfo : EIATTR_CUDA_API_VERSION
	.align		4
        /*0000*/ 	.byte	0x04, 0x37
        /*0002*/ 	.short	(.L_204 - .L_203)
.L_203:
        /*0004*/ 	.word	0x00000082


	//----- nvinfo : EIATTR_KPARAM_INFO
	.align		4
.L_204:
        /*0008*/ 	.byte	0x04, 0x17
        /*000a*/ 	.short	(.L_206 - .L_205)
.L_205:
        /*000c*/ 	.word	0x00000000
        /*0010*/ 	.short	0x0000
        /*0012*/ 	.short	0x0000
        /*0014*/ 	.byte	0x00, 0xf0, 0x01, 0x24


	//----- nvinfo : EIATTR_SPARSE_MMA_MASK
	.align		4
.L_206:
        /*0018*/ 	.byte	0x03, 0x50
        /*001a*/ 	.short	0x0000


	//----- nvinfo : EIATTR_MAXREG_COUNT
	.align		4
        /*001c*/ 	.byte	0x03, 0x1b
        /*001e*/ 	.short	0x00a8


	//----- nvinfo : EIATTR_MERCURY_ISA_VERSION
	.align		4
        /*0020*/ 	.byte	0x03, 0x5f
        /*0022*/ 	.short	0x0101


	//----- nvinfo : EIATTR_VRC_CTA_INIT_COUNT
	.align		4
        /*0024*/ 	.byte	0x02, 0x4a
	.zero		1
	.zero		1


	//----- nvinfo : EIATTR_EXIT_INSTR_OFFSETS
	.align		4
        /*0028*/ 	.byte	0x04, 0x1c
        /*002a*/ 	.short	(.L_208 - .L_207)


	//   ....[0]....
.L_207:
        /*002c*/ 	.word	0x00000010


	//----- nvinfo : EIATTR_MAX_THREADS
	.align		4
.L_208:
        /*0030*/ 	.byte	0x04, 0x05
        /*0032*/ 	.short	(.L_210 - .L_209)
.L_209:
        /*0034*/ 	.word	0x00000180
        /*0038*/ 	.word	0x00000001
        /*003c*/ 	.word	0x00000001


	//----- nvinfo : EIATTR_CBANK_PARAM_SIZE
	.align		4
.L_210:
        /*0040*/ 	.byte	0x03, 0x19
        /*0042*/ 	.short	0x0900


	//----- nvinfo : EIATTR_PARAM_CBANK
	.align		4
        /*0044*/ 	.byte	0x04, 0x0a
        /*0046*/ 	.short	(.L_212 - .L_211)
	.align		4
.L_211:
        /*0048*/ 	.word	index@(.nv.constant0._ZN7cutlass13device_kernelIN5flash11enable_sm90INS1_16FlashAttnBwdSm90INS1_25CollectiveMainloopBwdSm90ILi2ELi1ELi1EN4cute5tupleIJNS5_1CILi1EEES8_S8_EEENS6_IJNS7_ILi64EEENS7_ILi80EEENS7_ILi256EEEEEENS_10bfloat16_tEfNS_4arch4Sm90ELb1ELb0ELb1ELb0ELb0ELb0ELb1ELb1ELi2ELi1ELi1ELi1ELb0EEENS1_21CollectiveEpilogueBwdISD_SE_SG_Li256ELb0ELb1ELi2EEENS1_25SingleTileBwdLPTSchedulerILb0ELi80ELb0EEEEEEEEEvNT_6ParamsE)
        /*004c*/ 	.short	0x0380
        /*004e*/ 	.short	0x0900


	//----- nvinfo : EIATTR_SW_WAR
	.align		4
.L_212:
        /*0050*/ 	.byte	0x04, 0x36
        /*0052*/ 	.short	(.L_214 - .L_213)
.L_213:
        /*0054*/ 	.word	0x00000008
.L_214:


//--------------------- .nv.info._ZN7cutlass13device_kernelIN5flash11enable_sm90INS1_16FlashAttnBwdSm90INS1_25CollectiveMainloopBwdSm90ILi2ELi1ELi1EN4cute5tupleIJNS5_1CILi1EEES8_S8_EEENS6_IJNS7_ILi64EEENS7_ILi80EEENS7_ILi256EEEEEENS_10bfloat16_tEfNS_4arch4Sm90ELb1ELb0ELb1ELb0ELb0ELb0ELb1ELb1ELi2ELi1ELi1ELi1ELb0EEENS1_24CollectiveEpilogueBwdGQAISD_fSG_Li256ELb0ELb0EEENS1_25SingleTileBwdLPTSchedulerILb0ELi80ELb0EEEEEEEEEvNT_6ParamsE --------------------------
	.section	.nv.info._ZN7cutlass13device_kernelIN5flash11enable_sm90INS1_16FlashAttnBwdSm90INS1_25CollectiveMainloopBwdSm90ILi2ELi1ELi1EN4cute5tupleIJNS5_1CILi1EEES8_S8_EEENS6_IJNS7_ILi64EEENS7_ILi80EEENS7_ILi256EEEEEENS_10bfloat16_tEfNS_4arch4Sm90ELb1ELb0ELb1ELb0ELb0ELb0ELb1ELb1ELi2ELi1ELi1ELi1ELb0EEENS1_24CollectiveEpilogueBwdGQAISD_fSG_Li256ELb0ELb0EEENS1_25SingleTileBwdLPTSchedulerILb0ELi80ELb0EEEEEEEEEvNT_6ParamsE,"",@"SHT_CUDA_INFO"
	.sectionflags	@""
	.align	4


	//----- nvinfo : EIATTR_CUDA_API_VERSION
	.align		4
        /*0000*/ 	.byte	0x04, 0x37
        /*0002*/ 	.short	(.L_216 - .L_215)
.L_215:
        /*0004*/ 	.word	0x00000082


	//----- nvinfo : EIATTR_KPARAM_INFO
	.align		4
.L_216:
        /*0008*/ 	.byte	0x04, 0x17
        /*000a*/ 	.short	(.L_218 - .L_217)
.L_217:
        /*000c*/ 	.word	0x00000000
        /*0010*/ 	.short	0x0000
        /*0012*/ 	.short	0x0000
        /*0014*/ 	.byte	0x00, 0xf0, 0x01, 0x1c


	//----- nvinfo : EIATTR_SPARSE_MMA_MASK
	.align		4
.L_218:
        /*0018*/ 	.byte	0x03, 0x50
        /*001a*/ 	.short	0x0000


	//----- nvinfo : EIATTR_MAXREG_COUNT
	.align		4
        /*001c*/ 	.byte	0x03, 0x1b
        /*001e*/ 	.short	0x00a8


	//----- nvinfo : EIATTR_MERCURY_ISA_VERSION
	.align		4
        /*0020*/ 	.byte	0x03, 0x5f
        /*0022*/ 	.short	0x0101


	//----- nvinfo : EIATTR_VRC_CTA_INIT_COUNT
	.align		4
        /*0024*/ 	.byte	0x02, 0x4a
	.zero		1
	.zero		1


	//----- nvinfo : EIATTR_EXIT_INSTR_OFFSETS
	.align		4
        /*0028*/ 	.byte	0x04, 0x1c
        /*002a*/ 	.short	(.L_220 - .L_219)


	//   ....[0]....
.L_219:
        /*002c*/ 	.word	0x00000010


	//----- nvinfo : EIATTR_MAX_THREADS
	.align		4
.L_220:
        /*0030*/ 	.byte	0x04, 0x05
        /*0032*/ 	.short	(.L_222 - .L_221)
.L_221:
        /*0034*/ 	.word	0x00000180
        /*0038*/ 	.word	0x00000001
        /*003c*/ 	.word	0x00000001


	//----- nvinfo : EIATTR_CBANK_PARAM_SIZE
	.align		4
.L_222:
        /*0040*/ 	.byte	0x03, 0x19
        /*0042*/ 	.short	0x0700


	//----- nvinfo : EIATTR_PARAM_CBANK
	.align		4
        /*0044*/ 	.byte	0x04, 0x0a
        /*0046*/ 	.short	(.L_224 - .L_223)
	.align		4
.L_223:
        /*0048*/ 	.word	index@(.nv.constant0._ZN7cutlass13device_kernelIN5flash11enable_sm90INS1_16FlashAttnBwdSm90INS1_25CollectiveMainloopBwdSm90ILi2ELi1ELi1EN4cute5tupleIJNS5_1CILi1EEES8_S8_EEENS6_IJNS7_ILi64EEENS7_ILi80EEENS7_ILi256EEEEEENS_10bfloat16_tEfNS_4arch4Sm90ELb1ELb0ELb1ELb0ELb0ELb0ELb1ELb1ELi2ELi1ELi1ELi1ELb0EEENS1_24CollectiveEpilogueBwdGQAISD_fSG_Li256ELb0ELb0EEENS1_25SingleTileBwdLPTSchedulerILb0ELi80ELb0EEEEEEEEEvNT_6ParamsE)
        /*004c*/ 	.short	0x0380
        /*004e*/ 	.short	0x0700


	//----- nvinfo : EIATTR_SW_WAR
	.align		4
.L_224:
        /*0050*/ 	.byte	0x04, 0x36
        /*0052*/ 	.short	(.L_226 - .L_225)
.L_225:
        /*0054*/ 	.word	0x00000008
.L_226:


//--------------------- .nv.info._ZN7cutlass13device_kernelIN5flash22FlashAttnBwdPreprocessIN4cute5tupleIJNS3_1CILi64EEENS5_ILi256EEEEEENS_10bfloat16_tEfNS_4arch4Sm90ELb1ELb0EEEEEvNT_6ParamsE --------------------------
	.section	.nv.info._ZN7cutlass13device_kernelIN5flash22FlashAttnBwdPreprocessIN4cute5tupleIJNS3_1CILi64EEENS5_ILi256EEEEEENS_10bfloat16_tEfNS_4arch4Sm90ELb1ELb0EEEEEvNT_6ParamsE,"",@"SHT_CUDA_INFO"
	.sectionflags	@""
	.align	4


	//----- nvinfo : EIATTR_CUDA_API_VERSION
	.align		4
        /*0000*/ 	.byte	0x04, 0x37
        /*0002*/ 	.short	(.L_228 - .L_227)
.L_227:
        /*0004*/ 	.word	0x00000082


	//----- nvinfo : EIATTR_KPARAM_INFO
	.align		4
.L_228:
        /*0008*/ 	.byte	0x04, 0x17
        /*000a*/ 	.short	(.L_230 - .L_229)
.L_229:
        /*000c*/ 	.word	0x00000000
        /*0010*/ 	.short	0x0000
        /*0012*/ 	.short	0x0000
        /*0014*/ 	.byte	0x00, 0xf0, 0xc1, 0x03


	//----- nvinfo : EIATTR_SPARSE_MMA_MASK
	.align		4
.L_230:
        /*0018*/ 	.byte	0x03, 0x50
        /*001a*/ 	.short	0x0000


	//----- nvinfo : EIATTR_MAXREG_COUNT
	.align		4
        /*001c*/ 	.byte	0x03, 0x1b
        /*001e*/ 	.short	0x0080


	//----- nvinfo : EIATTR_MERCURY_ISA_VERSION
	.align		4
        /*0020*/ 	.byte	0x03, 0x5f
        /*0022*/ 	.short	0x0101


	//----- nvinfo : EIATTR_COOP_GROUP_MASK_REGIDS
	.align		4
        /*0024*/ 	.byte	0x04, 0x29
        /*0026*/ 	.short	(.L_232 - .L_231)


	//   ....[0]....
.L_231:
        /*0028*/ 	.word	0xffffffff


	//   ....[1]....
        /*002c*/ 	.word	0xffffffff


	//   ....[2]....
        /*0030*/ 	.word	0xffffffff


	//   ....[3]....
        /*0034*/ 	.word	0xffffffff


	//   ....[4]....
        /*0038*/ 	.word	0xffffffff


	//   ....[5]....
        /*003c*/ 	.word	0xffffffff


	//   ....[6]....
        /*0040*/ 	.word	0xffffffff


	//   ....[7]....
        /*0044*/ 	.word	0xffffffff


	//   ....[8]....
        /*0048*/ 	.word	0xffffffff


	//   ....[9]....
        /*004c*/ 	.word	0xffffffff


	//   ....[10]....
        /*0050*/ 	.word	0xffffffff


	//   ....[11]....
        /*0054*/ 	.word	0xffffffff


	//   ....[12]....
        /*0058*/ 	.word	0xffffffff


	//   ....[13]....
        /*005c*/ 	.word	0xffffffff


	//   ....[14]....
        /*0060*/ 	.word	0xffffffff


	//   ....[15]....
        /*0064*/ 	.word	0xffffffff


	//----- nvinfo : EIATTR_COOP_GROUP_INSTR_OFFSETS
	.align		4
.L_232:
        /*0068*/ 	.byte	0x04, 0x28
        /*006a*/ 	.short	(.L_234 - .L_233)


	//   ....[0]....
.L_233:
        /*006c*/ 	.word	0x00001aa0


	//   ....[1]....
        /*0070*/ 	.word	0x00001ab0


	//   ....[2]....
        /*0074*/ 	.word	0x00001ac0


	//   ....[3]....
        /*0078*/ 	.word	0x00001ad0


	//   ....[4]....
        /*007c*/ 	.word	0x00001b00


	//   ....[5]....
        /*0080*/ 	.word	0x00001b20


	//   ....[6]....
        /*0084*/ 	.word	0x00001b40


	//   ....[7]....
        /*0088*/ 	.word	0x00001b50


	//   ....[8]....
        /*008c*/ 	.word	0x00001b80


	//   ....[9]....
        /*0090*/ 	.word	0x00001ba0


	//   ....[10]....
        /*0094*/ 	.word	0x00001bc0


	//   ....[11]....
        /*0098*/ 	.word	0x00001bd0


	//   ....[12]....
        /*009c*/ 	.word	0x00001c00


	//   ....[13]....
        /*00a0*/ 	.word	0x00001c30


	//   ....[14]....
        /*00a4*/ 	.word	0x00001c60


	//   ....[15]....
        /*00a8*/ 	.word	0x00001c70


	//----- nvinfo : EIATTR_VRC_CTA_INIT_COUNT
	.align		4
.L_234:
        /*00ac*/ 	.byte	0x02, 0x4a
	.zero		1
	.zero		1


	//----- nvinfo : EIATTR_EXIT_INSTR_OFFSETS
	.align		4
        /*00b0*/ 	.byte	0x04, 0x1c
        /*00b2*/ 	.short	(.L_236 - .L_235)


	//   ....[0]....
.L_235:
        /*00b4*/ 	.word	0x00002270


	//   ....[1]....
        /*00b8*/ 	.word	0x000022f0


	//----- nvinfo : EIATTR_MAX_THREADS
	.align		4
.L_236:
        /*00bc*/ 	.byte	0x04, 0x05
        /*00be*/ 	.short	(.L_238 - .L_237)
.L_237:
        /*00c0*/ 	.word	0x00000100
        /*00c4*/ 	.word	0x00000001
        /*00c8*/ 	.word	0x00000001


	//----- nvinfo : EIATTR_CRS_STACK_SIZE
	.align		4
.L_238:
        /*00cc*/ 	.byte	0x04, 0x1e
        /*00ce*/ 	.short	(.L_240 - .L_239)
.L_239:
        /*00d0*/ 	.word	0x00000000


	//----- nvinfo : EIATTR_CBANK_PARAM_SIZE
	.align		4
.L_240:
        /*00d4*/ 	.byte	0x03, 0x19
        /*00d6*/ 	.short	0x00f0


	//----- nvinfo : EIATTR_PARAM_CBANK
	.align		4
        /*00d8*/ 	.byte	0x04, 0x0a
        /*00da*/ 	.short	(.L_242 - .L_241)
	.align		4
.L_241:
        /*00dc*/ 	.word	index@(.nv.constant0._ZN7cutlass13device_kernelIN5flash22FlashAttnBwdPreprocessIN4cute5tupleIJNS3_1CILi64EEENS5_ILi256EEEEEENS_10bfloat16_tEfNS_4arch4Sm90ELb1ELb0EEEEEvNT_6ParamsE)
        /*00e0*/ 	.short	0x0380
        /*00e2*/ 	.short	0x00f0


	//----- nvinfo : EIATTR_SW_WAR
	.align		4
.L_242:
        /*00e4*/ 	.byte	0x04, 0x36
        /*00e6*/ 	.short	(.L_244 - .L_243)
.L_243:
        /*00e8*/ 	.word	0x00000008
.L_244:


//--------------------- .nv.info._ZN7cutlass13device_kernelIN5flash11enable_sm90INS1_16FlashAttnBwdSm90INS1_25CollectiveMainloopBwdSm90ILi2ELi1ELi1EN4cute5tupleIJNS5_1CILi1EEES8_S8_EEENS6_IJNS7_ILi64EEENS7_ILi80EEENS7_ILi256EEEEEENS_10bfloat16_tEfNS_4arch4Sm90ELb1ELb0ELb1ELb1ELb0ELb0ELb1ELb1ELi2ELi1ELi1ELi1ELb0EEENS1_21CollectiveEpilogueBwdISD_SE_SG_Li256ELb1ELb1ELi2EEENS1_25SingleTileBwdLPTSchedulerILb1ELi80ELb0EEEEEEEEEvNT_6ParamsE --------------------------
	.section	.nv.info._ZN7cutlass13device_kernelIN5flash11enable_sm90INS1_16FlashAttnBwdSm90INS1_25CollectiveMainloopBwdSm90ILi2ELi1ELi1EN4cute5tupleIJNS5_1CILi1EEES8_S8_EEENS6_IJNS7_ILi64EEENS7_ILi80EEENS7_ILi256EEEEEENS_10bfloat16_tEfNS_4arch4Sm90ELb1ELb0ELb1ELb1ELb0ELb0ELb1ELb1ELi2ELi1ELi1ELi1ELb0EEENS1_21CollectiveEpilogueBwdISD_SE_SG_Li256ELb1ELb1ELi2EEENS1_25SingleTileBwdLPTSchedulerILb1ELi80ELb0EEEEEEEEEvNT_6ParamsE,"",@"SHT_CUDA_INFO"
	.sectionflags	@""
	.align	4


	//----- nvinfo : EIATTR_CUDA_API_VERSION
	.align		4
        /*0000*/ 	.byte	0x04, 0x37
        /*0002*/ 	.short	(.L_246 - .L_245)
.L_245:
        /*0004*/ 	.word	0x00000082


	//----- nvinfo : EIATTR_KPARAM_INFO
	.align		4
.L_246:
        /*0008*/ 	.byte	0x04, 0x17
        /*000a*/ 	.short	(.L_248 - .L_247)
.L_247:
        /*000c*/ 	.word	0x00000000
        /*0010*/ 	.short	0x0000
        /*0012*/ 	.short	0x0000
        /*0014*/ 	.byte	0x00, 0xf0, 0x01, 0x1a


	//----- nvinfo : EIATTR_SPARSE_MMA_MASK
	.align		4
.L_248:
        /*0018*/ 	.byte	0x03, 0x50
        /*001a*/ 	.short	0x0000


	//----- nvinfo : EIATTR_MAXREG_COUNT
	.align		4
        /*001c*/ 	.byte	0x03, 0x1b
        /*001e*/ 	.short	0x00a8


	//----- nvinfo : EIATTR_MERCURY_ISA_VERSION
	.align		4
        /*0020*/ 	.byte	0x03, 0x5f
        /*0022*/ 	.short	0x0101


	//----- nvinfo : EIATTR_VRC_CTA_INIT_COUNT
	.align		4
        /*0024*/ 	.byte	0x02, 0x4a
	.zero		1
	.zero		1


	//----- nvinfo : EIATTR_EXIT_INSTR_OFFSETS
	.align		4
        /*0028*/ 	.byte	0x04, 0x1c
        /*002a*/ 	.short	(.L_250 - .L_249)


	//   ....[0]....
.L_249:
        /*002c*/ 	.word	0x00000010


	//----- nvinfo : EIATTR_MAX_THREADS
	.align		4
.L_250:
        /*0030*/ 	.byte	0x04, 0x05
        /*0032*/ 	.short	(.L_252 - .L_251)
.L_251:
        /*0034*/ 	.word	0x00000180
        /*0038*/ 	.word	0x00000001
        /*003c*/ 	.word	0x00000001


	//----- nvinfo : EIATTR_CBANK_PARAM_SIZE
	.align		4
.L_252:
        /*0040*/ 	.byte	0x03, 0x19
        /*0042*/ 	.short	0x0680


	//----- nvinfo : EIATTR_PARAM_CBANK
	.align		4
        /*0044*/ 	.byte	0x04, 0x0a
        /*0046*/ 	.short	(.L_254 - .L_253)
	.align		4
.L_253:
        /*0048*/ 	.word	index@(.nv.constant0._ZN7cutlass13device_kernelIN5flash11enable_sm90INS1_16FlashAttnBwdSm90INS1_25CollectiveMainloopBwdSm90ILi2ELi1ELi1EN4cute5tupleIJNS5_1CILi1EEES8_S8_EEENS6_IJNS7_ILi64EEENS7_ILi80EEENS7_ILi256EEEEEENS_10bfloat16_tEfNS_4arch4Sm90ELb1ELb0ELb1ELb1ELb0ELb0ELb1ELb1ELi2ELi1ELi1ELi1ELb0EEENS1_21CollectiveEpilogueBwdISD_SE_SG_Li256ELb1ELb1ELi2EEENS1_25SingleTileBwdLPTSchedulerILb1ELi80ELb0EEEEEEEEEvNT_6ParamsE)
        /*004c*/ 	.short	0x0380
        /*004e*/ 	.short	0x0680


	//----- nvinfo : EIATTR_SW_WAR
	.align		4
.L_254:
        /*0050*/ 	.byte	0x04, 0x36
        /*0052*/ 	.short	(.L_256 - .L_255)
.L_255:
        /*0054*/ 	.word	0x00000008
.L_256:


//--------------------- .nv.info._ZN7cutlass13device_kernelIN5flash32FlashAttnBwdPostprocessConvertdQIN4cute5tupleIJNS3_1CILi80EEENS5_ILi256EEEEEENS_10bfloat16_tEfNS_4arch4Sm90ELi256ENS3_8TiledMMAINS3_8MMA_AtomIJNS3_4SM904GMMA27MMA_64x16x16_F32BF16BF16_SSILNSF_5MajorE1ELSH_1ELNSF_7ScaleInE1ELSI_1EEEEEENS3_6LayoutINS4_IJNS5_ILi2EEENS5_ILi1EEESN_EEENS4_IJSN_NS5_ILi0EEESP_EEEEENS4_IJNS3_10UnderscoreESS_SS_EEEEELb1EEEEEvNT_6ParamsE --------------------------
	.section	.nv.info._ZN7cutlass13device_kernelIN5flash32FlashAttnBwdPostprocessConvertdQIN4cute5tupleIJNS3_1CILi80EEENS5_ILi256EEEEEENS_10bfloat16_tEfNS_4arch4Sm90ELi256ENS3_8TiledMMAINS3_8MMA_AtomIJNS3_4SM904GMMA27MMA_64x16x16_F32BF16BF16_SSILNSF_5MajorE1ELSH_1ELNSF_7ScaleInE1ELSI_1EEEEEENS3_6LayoutINS4_IJNS5_ILi2EEENS5_ILi1EEESN_EEENS4_IJSN_NS5_ILi0EEESP_EEEEENS4_IJNS3_10UnderscoreESS_SS_EEEEELb1EEEEEvNT_6ParamsE,"",@"SHT_CUDA_INFO"
	.sectionflags	@""
	.align	4


	//----- nvinfo : EIATTR_CUDA_API_VERSION
	.align		4
        /*0000*/ 	.byte	0x04, 0x37
        /*0002*/ 	.short	(.L_258 - .L_257)
.L_257:
        /*0004*/ 	.word	0x00000082


	//----- nvinfo : EIATTR_KPARAM_INFO
	.align		4
.L_258:
        /*0008*/ 	.byte	0x04, 0x17
        /*000a*/ 	.short	(.L_260 - .L_259)
.L_259:
        /*000c*/ 	.word	0x00000000
        /*0010*/ 	.short	0x0000
        /*0012*/ 	.short	0x0000
        /*0014*/ 	.byte	0x00, 0xf0, 0xc1, 0x01


	//----- nvinfo : EIATTR_SPARSE_MMA_MASK
	.align		4
.L_260:
        /*0018*/ 	.byte	0x03, 0x50
        /*001a*/ 	.short	0x0000


	//----- nvinfo : EIATTR_MAXREG_COUNT
	.align		4
        /*001c*/ 	.byte	0x03, 0x1b
        /*001e*/ 	.short	0x0080


	//----- nvinfo : EIATTR_NUM_BARRIERS
	.align		4
        /*0020*/ 	.byte	0x02, 0x4c
        /*0022*/ 	.byte	0x01
	.zero		1


	//----- nvinfo : EIATTR_MERCURY_ISA_VERSION
	.align		4
        /*0024*/ 	.byte	0x03, 0x5f
        /*0026*/ 	.short	0x0101


	//----- nvinfo : EIATTR_VRC_CTA_INIT_COUNT
	.align		4
        /*0028*/ 	.byte	0x02, 0x4a
	.zero		1
	.zero		1


	//----- nvinfo : EIATTR_MBARRIER_INSTR_OFFSETS
	.align		4
        /*002c*/ 	.byte	0x04, 0x39
        /*002e*/ 	.short	(.L_262 - .L_261)


	//   ....[0]....
.L_261:
        /*0030*/ 	.word	0x00000470
        /*0034*/ 	.word	0x000000ff
        /*0038*/ 	.word	0x0001e000
        /*003c*/ 	.short	0x0100
        /*003e*/ 	.byte	0x06
	.zero		1


	//   ....[1]....
        /*0040*/ 	.word	0x00000550
        /*0044*/ 	.word	0x0000004f
        /*0048*/ 	.word	0x0001e000
        /*004c*/ 	.short	0x010a
        /*004e*/ 	.byte	0xff
	.zero		1


	//----- nvinfo : EIATTR_NUM_MBARRIERS
	.align		4
.L_262:
        /*0050*/ 	.byte	0x03, 0x38
        /*0052*/ 	.short	0x0001


	//----- nvinfo : EIATTR_EXIT_INSTR_OFFSETS
	.align		4
        /*0054*/ 	.byte	0x04, 0x1c
        /*0056*/ 	.short	(.L_264 - .L_263)


	//   ....[0]....
.L_263:
        /*0058*/ 	.word	0x00000270


	//   ....[1]....
        /*005c*/ 	.word	0x00001c60


	//   ....[2]....
        /*0060*/ 	.word	0x00001d30


	//----- nvinfo : EIATTR_MAX_THREADS
	.align		4
.L_264:
        /*0064*/ 	.byte	0x04, 0x05
        /*0066*/ 	.short	(.L_266 - .L_265)
.L_265:
        /*0068*/ 	.word	0x00000100
        /*006c*/ 	.word	0x00000001
        /*0070*/ 	.word	0x00000001


	//----- nvinfo : EIATTR_CRS_STACK_SIZE
	.align		4
.L_266:
        /*0074*/ 	.byte	0x04, 0x1e
        /*0076*/ 	.short	(.L_268 - .L_267)
.L_267:
        /*0078*/ 	.word	0x00000000


	//----- nvinfo : EIATTR_CBANK_PARAM_SIZE
	.align		4
.L_268:
        /*007c*/ 	.byte	0x03, 0x19
        /*007e*/ 	.short	0x0070


	//----- nvinfo : EIATTR_PARAM_CBANK
	.align		4
        /*0080*/ 	.byte	0x04, 0x0a
        /*0082*/ 	.short	(.L_270 - .L_269)
	.align		4
.L_269:
        /*0084*/ 	.word	index@(.nv.constant0._ZN7cutlass13device_kernelIN5flash32FlashAttnBwdPostprocessConvertdQIN4cute5tupleIJNS3_1CILi80EEENS5_ILi256EEEEEENS_10bfloat16_tEfNS_4arch4Sm90ELi256ENS3_8TiledMMAINS3_8MMA_AtomIJNS3_4SM904GMMA27MMA_64x16x16_F32BF16BF16_SSILNSF_5MajorE1ELSH_1ELNSF_7ScaleInE1ELSI_1EEEEEENS3_6LayoutINS4_IJNS5_ILi2EEENS5_ILi1EEESN_EEENS4_IJSN_NS5_ILi0EEESP_EEEEENS4_IJNS3_10UnderscoreESS_SS_EEEEELb1EEEEEvNT_6ParamsE)
        /*0088*/ 	.short	0x0380
        /*008a*/ 	.short	0x0070


	//----- nvinfo : EIATTR_SW_WAR
	.align		4
.L_270:
        /*008c*/ 	.byte	0x04, 0x36
        /*008e*/ 	.short	(.L_272 - .L_271)
.L_271:
        /*0090*/ 	.word	0x00000008
.L_272:


//--------------------- .nv.info._ZN7cutlass13device_kernelIN5flash32FlashAttnBwdPostprocessConvertdQIN4cute5tupleIJNS3_1CILi64EEENS5_ILi256EEEEEENS_10bfloat16_tEfNS_4arch4Sm90ELi256ENS3_8TiledMMAINS3_8MMA_AtomIJNS3_4SM904GMMA27MMA_64x64x16_F32BF16BF16_SSILNSF_5MajorE1ELSH_0ELNSF_7ScaleInE1ELSI_1EEEEEENS3_6LayoutINS4_IJNS5_ILi2EEENS5_ILi1EEESN_EEENS4_IJSN_NS5_ILi0EEESP_EEEEENS4_IJNS3_10UnderscoreESS_SS_EEEEELb1EEEEEvNT_6ParamsE --------------------------
	.section	.nv.info._ZN7cutlass13device_kernelIN5flash32FlashAttnBwdPostprocessConvertdQIN4cute5tupleIJNS3_1CILi64EEENS5_ILi256EEEEEENS_10bfloat16_tEfNS_4arch4Sm90ELi256ENS3_8TiledMMAINS3_8MMA_AtomIJNS3_4SM904GMMA27MMA_64x64x16_F32BF16BF16_SSILNSF_5MajorE1ELSH_0ELNSF_7ScaleInE1ELSI_1EEEEEENS3_6LayoutINS4_IJNS5_ILi2EEENS5_ILi1EEESN_EEENS4_IJSN_NS5_ILi0EEESP_EEEEENS4_IJNS3_10UnderscoreESS_SS_EEEEELb1EEEEEvNT_6ParamsE,"",@"SHT_CUDA_INFO"
	.sectionflags	@""
	.align	4


	//----- nvinfo : EIATTR_CUDA_API_VERSION
	.align		4
        /*0000*/ 	.byte	0x04, 0x37
        /*0002*/ 	.short	(.L_274 - .L_273)
.L_273:
        /*0004*/ 	.word	0x00000082


	//----- nvinfo : EIATTR_KPARAM_INFO
	.align		4
.L_274:
        /*0008*/ 	.byte	0x04, 0x17
        /*000a*/ 	.short	(.L_276 - .L_275)
.L_275:
        /*000c*/ 	.word	0x00000000
        /*0010*/ 	.short	0x0000
        /*0012*/ 	.short	0x0000
        /*0014*/ 	.byte	0x00, 0xf0, 0xc1, 0x01


	//----- nvinfo : EIATTR_SPARSE_MMA_MASK
	.align		4
.L_276:
        /*0018*/ 	.byte	0x03, 0x50
        /*001a*/ 	.short	0x0000


	//----- nvinfo : EIATTR_MAXREG_COUNT
	.align		4
        /*001c*/ 	.byte	0x03, 0x1b
        /*001e*/ 	.short	0x0080


	//----- nvinfo : EIATTR_NUM_BARRIERS
	.align		4
        /*0020*/ 	.byte	0x02, 0x4c
        /*0022*/ 	.byte	0x01
	.zero		1


	//----- nvinfo : EIATTR_MERCURY_ISA_VERSION
	.align		4
        /*0024*/ 	.byte	0x03, 0x5f
        /*0026*/ 	.short	0x0101


	//----- nvinfo : EIATTR_VRC_CTA_INIT_COUNT
	.align		4
        /*0028*/ 	.byte	0x02, 0x4a
	.zero		1
	.zero		1


	//----- nvinfo : EIATTR_MBARRIER_INSTR_OFFSETS
	.align		4
        /*002c*/ 	.byte	0x04, 0x39
        /*002e*/ 	.short	(.L_278 - .L_277)


	//   ....[0]....
.L_277:
        /*0030*/ 	.word	0x00000470
        /*0034*/ 	.word	0x000000ff
        /*0038*/ 	.word	0x00018000
        /*003c*/ 	.short	0x0100
        /*003e*/ 	.byte	0x06
	.zero		1


	//   ....[1]....
        /*0040*/ 	.word	0x00000550
        /*0044*/ 	.word	0x0000002d
        /*0048*/ 	.word	0x00018000
        /*004c*/ 	.short	0x010a
        /*004e*/ 	.byte	0xff
	.zero		1


	//----- nvinfo : EIATTR_NUM_MBARRIERS
	.align		4
.L_278:
        /*0050*/ 	.byte	0x03, 0x38
        /*0052*/ 	.short	0x0001


	//----- nvinfo : EIATTR_EXIT_INSTR_OFFSETS
	.align		4
        /*0054*/ 	.byte	0x04, 0x1c
        /*0056*/ 	.short	(.L_280 - .L_279)


	//   ....[0]....
.L_279:
        /*0058*/ 	.word	0x00000280


	//   ....[1]....
        /*005c*/ 	.word	0x000017e0


	//   ....[2]....
        /*0060*/ 	.word	0x000018b0


	//----- nvinfo : EIATTR_MAX_THREADS
	.align		4
.L_280:
        /*0064*/ 	.byte	0x04, 0x05
        /*0066*/ 	.short	(.L_282 - .L_281)
.L_281:
        /*0068*/ 	.word	0x00000100
        /*006c*/ 	.word	0x00000001
        /*0070*/ 	.word	0x00000001


	//----- nvinfo : EIATTR_CRS_STACK_SIZE
	.align		4
.L_282:
        /*0074*/ 	.byte	0x04, 0x1e
        /*0076*/ 	.short	(.L_284 - .L_283)
.L_283:
        /*0078*/ 	.word	0x00000000


	//----- nvinfo : EIATTR_CBANK_PARAM_SIZE
	.align		4
.L_284:
        /*007c*/ 	.byte	0x03, 0x19
        /*007e*/ 	.short	0x0070


	//----- nvinfo : EIATTR_PARAM_CBANK
	.align		4
        /*0080*/ 	.byte	0x04, 0x0a
        /*0082*/ 	.short	(.L_286 - .L_285)
	.align		4
.L_285:
        /*0084*/ 	.word	index@(.nv.constant0._ZN7cutlass13device_kernelIN5flash32FlashAttnBwdPostprocessConvertdQIN4cute5tupleIJNS3_1CILi64EEENS5_ILi256EEEEEENS_10bfloat16_tEfNS_4arch4Sm90ELi256ENS3_8TiledMMAINS3_8MMA_AtomIJNS3_4SM904GMMA27MMA_64x64x16_F32BF16BF16_SSILNSF_5MajorE1ELSH_0ELNSF_7ScaleInE1ELSI_1EEEEEENS3_6LayoutINS4_IJNS5_ILi2EEENS5_ILi1EEESN_EEENS4_IJSN_NS5_ILi0EEESP_EEEEENS4_IJNS3_10UnderscoreESS_SS_EEEEELb1EEEEEvNT_6ParamsE)
        /*0088*/ 	.short	0x0380
        /*008a*/ 	.short	0x0070


	//----- nvinfo : EIATTR_SW_WAR
	.align		4
.L_286:
        /*008c*/ 	.byte	0x04, 0x36
        /*008e*/ 	.short	(.L_288 - .L_287)
.L_287:
        /*0090*/ 	.word	0x00000008
.L_288:


//--------------------- .nv.info._ZN7cutlass13device_kernelIN5flash11enable_sm90INS1_16FlashAttnBwdSm90INS1_25CollectiveMainloopBwdSm90ILi2ELi1ELi1EN4cute5tupleIJNS5_1CILi1EEES8_S8_EEENS6_IJNS7_ILi64EEENS7_ILi80EEENS7_ILi256EEEEEENS_10bfloat16_tEfNS_4arch4Sm90ELb1ELb0ELb1ELb1ELb0ELb0ELb1ELb1ELi2ELi1ELi1ELi1ELb0EEENS1_24CollectiveEpilogueBwdGQAISD_fSG_Li256ELb1ELb0EEENS1_25SingleTileBwdLPTSchedulerILb1ELi80ELb0EEEEEEEEEvNT_6ParamsE --------------------------
	.section	.nv.info._ZN7cutlass13device_kernelIN5flash11enable_sm90INS1_16FlashAttnBwdSm90INS1_25CollectiveMainloopBwdSm90ILi2ELi1ELi1EN4cute5tupleIJNS5_1CILi1EEES8_S8_EEENS6_IJNS7_ILi64EEENS7_ILi80EEENS7_ILi256EEEEEENS_10bfloat16_tEfNS_4arch4Sm90ELb1ELb0ELb1ELb1ELb0ELb0ELb1ELb1ELi2ELi1ELi1ELi1ELb0EEENS1_24CollectiveEpilogueBwdGQAISD_fSG_Li256ELb1ELb0EEENS1_25SingleTileBwdLPTSchedulerILb1ELi80ELb0EEEEEEEEEvNT_6ParamsE,"",@"SHT_CUDA_INFO"
	.sectionflags	@""
	.align	4


	//----- nvinfo : EIATTR_CUDA_API_VERSION
	.align		4
        /*0000*/ 	.byte	0x04, 0x37
        /*0002*/ 	.short	(.L_290 - .L_289)
.L_289:
        /*0004*/ 	.word	0x00000082


	//----- nvinfo : EIATTR_KPARAM_INFO
	.align		4
.L_290:
        /*0008*/ 	.byte	0x04, 0x17
        /*000a*/ 	.short	(.L_292 - .L_291)
.L_291:
        /*000c*/ 	.word	0x00000000
        /*0010*/ 	.short	0x0000
        /*0012*/ 	.short	0x0000
        /*0014*/ 	.byte	0x00, 0xf0, 0x01, 0x1c


	//----- nvinfo : EIATTR_SPARSE_MMA_MASK
	.align		4
.L_292:
        /*0018*/ 	.byte	0x03, 0x50
        /*001a*/ 	.short	0x0000


	//----- nvinfo : EIATTR_MAXREG_COUNT
	.align		4
        /*001c*/ 	.byte	0x03, 0x1b
        /*001e*/ 	.short	0x00a8


	//----- nvinfo : EIATTR_MERCURY_ISA_VERSION
	.align		4
        /*0020*/ 	.byte	0x03, 0x5f
        /*0022*/ 	.short	0x0101


	//----- nvinfo : EIATTR_VRC_CTA_INIT_COUNT
	.align		4
        /*0024*/ 	.byte	0x02, 0x4a
	.zero		1
	.zero		1


	//----- nvinfo : EIATTR_EXIT_INSTR_OFFSETS
	.align		4
        /*0028*/ 	.byte	0x04, 0x1c
        /*002a*/ 	.short	(.L_294 - .L_293)


	//   ....[0]....
.L_293:
        /*002c*/ 	.word	0x00000010


	//----- nvinfo : EIATTR_MAX_THREADS
	.align		4
.L_294:
        /*0030*/ 	.byte	0x04, 0x05
        /*0032*/ 	.short	(.L_296 - .L_295)
.L_295:
        /*0034*/ 	.word	0x00000180
        /*0038*/ 	.word	0x00000001
        /*003c*/ 	.word	0x00000001


	//----- nvinfo : EIATTR_CBANK_PARAM_SIZE
	.align		4
.L_296:
        /*0040*/ 	.byte	0x03, 0x19
        /*0042*/ 	.short	0x0700


	//----- nvinfo : EIATTR_PARAM_CBANK
	.align		4
        /*0044*/ 	.byte	0x04, 0x0a
        /*0046*/ 	.short	(.L_298 - .L_297)
	.align		4
.L_297:
        /*0048*/ 	.word	index@(.nv.constant0._ZN7cutlass13device_kernelIN5flash11enable_sm90INS1_16FlashAttnBwdSm90INS1_25CollectiveMainloopBwdSm90ILi2ELi1ELi1EN4cute5tupleIJNS5_1CILi1EEES8_S8_EEENS6_IJNS7_ILi64EEENS7_ILi80EEENS7_ILi256EEEEEENS_10bfloat16_tEfNS_4arch4Sm90ELb1ELb0ELb1ELb1ELb0ELb0ELb1ELb1ELi2ELi1ELi1ELi1ELb0EEENS1_24CollectiveEpilogueBwdGQAISD_fSG_Li256ELb1ELb0EEENS1_25SingleTileBwdLPTSchedulerILb1ELi80ELb0EEEEEEEEEvNT_6ParamsE)
        /*004c*/ 	.short	0x0380
        /*004e*/ 	.short	0x0700


	//----- nvinfo : EIATTR_SW_WAR
	.align		4
.L_298:
        /*0050*/ 	.byte	0x04, 0x36
        /*0052*/ 	.short	(.L_300 - .L_299)
.L_299:
        /*0054*/ 	.word	0x00000008
.L_300:


//--------------------- .nv.info._ZN7cutlass13device_kernelIN5flash22FlashAttnBwdPreprocessIN4cute5tupleIJNS3_1CILi64EEENS5_ILi256EEEEEENS_10bfloat16_tEfNS_4arch4Sm90ELb1ELb1EEEEEvNT_6ParamsE --------------------------
	.section	.nv.info._ZN7cutlass13device_kernelIN5flash22FlashAttnBwdPreprocessIN4cute5tupleIJNS3_1CILi64EEENS5_ILi256EEEEEENS_10bfloat16_tEfNS_4arch4Sm90ELb1ELb1EEEEEvNT_6ParamsE,"",@"SHT_CUDA_INFO"
	.sectionflags	@""
	.align	4


	//----- nvinfo : EIATTR_CUDA_API_VERSION
	.align		4
        /*0000*/ 	.byte	0x04, 0x37
        /*0002*/ 	.short	(.L_302 - .L_301)
.L_301:
        /*0004*/ 	.word	0x00000082


	//----- nvinfo : EIATTR_KPARAM_INFO
	.align		4
.L_302:
        /*0008*/ 	.byte	0x04, 0x17
        /*000a*/ 	.short	(.L_304 - .L_303)
.L_303:
        /*000c*/ 	.word	0x00000000
        /*0010*/ 	.short	0x0000
        /*0012*/ 	.short	0x0000
        /*0014*/ 	.byte	0x00, 0xf0, 0xc1, 0x03


	//----- nvinfo : EIATTR_SPARSE_MMA_MASK
	.align		4
.L_304:
        /*0018*/ 	.byte	0x03, 0x50
        /*001a*/ 	.short	0x0000


	//----- nvinfo : EIATTR_MAXREG_COUNT
	.align		4
        /*001c*/ 	.byte	0x03, 0x1b
        /*001e*/ 	.short	0x0080


	//----- nvinfo : EIATTR_MERCURY_ISA_VERSION
	.align		4
        /*0020*/ 	.byte	0x03, 0x5f
        /*0022*/ 	.short	0x0101


	//----- nvinfo : EIATTR_COOP_GROUP_MASK_REGIDS
	.align		4
        /*0024*/ 	.byte	0x04, 0x29
        /*0026*/ 	.short	(.L_306 - .L_305)


	//   ....[0]....
.L_305:
        /*0028*/ 	.word	0xffffffff


	//   ....[1]....
        /*002c*/ 	.word	0xffffffff


	//   ....[2]....
        /*0030*/ 	.word	0xffffffff


	//   ....[3]....
        /*0034*/ 	.word	0xffffffff


	//   ....[4]....
        /*0038*/ 	.word	0xffffffff


	//   ....[5]....
        /*003c*/ 	.word	0xffffffff


	//   ....[6]....
        /*0040*/ 	.word	0xffffffff


	//   ....[7]....
        /*0044*/ 	.word	0xffffffff


	//   ....[8]....
        /*0048*/ 	.word	0xffffffff


	//   ....[9]....
        /*004c*/ 	.word	0xffffffff


	//   ....[10]....
        /*0050*/ 	.word	0xffffffff


	//   ....[11]....
        /*0054*/ 	.word	0xffffffff


	//   ....[12]....
        /*0058*/ 	.word	0xffffffff


	//   ....[13]....
        /*005c*/ 	.word	0xffffffff


	//   ....[14]....
        /*0060*/ 	.word	0xffffffff


	//   ....[15]....
        /*0064*/ 	.word	0xffffffff


	//----- nvinfo : EIATTR_COOP_GROUP_INSTR_OFFSETS
	.align		4
.L_306:
        /*0068*/ 	.byte	0x04, 0x28
        /*006a*/ 	.short	(.L_308 - .L_307)


	//   ....[0]....
.L_307:
        /*006c*/ 	.word	0x00001d10


	//   ....[1]....
        /*0070*/ 	.word	0x00001d20


	//   ....[2]....
        /*0074*/ 	.word	0x00001d30


	//   ....[3]....
        /*0078*/ 	.word	0x00001d40


	//   ....[4]....
        /*007c*/ 	.word	0x00001db0


	//   ....[5]....
        /*0080*/ 	.word	0x00001dd0


	//   ....[6]....
        /*0084*/ 	.word	0x00001de0


	//   ....[7]....
        /*0088*/ 	.word	0x00001df0


	//   ....[8]....
        /*008c*/ 	.word	0x00001e70


	//   ....[9]....
        /*0090*/ 	.word	0x00001e90


	//   ....[10]....
        /*0094*/ 	.word	0x00001eb0


	//   ....[11]....
        /*0098*/ 	.word	0x00001ec0


	//   ....[12]....
        /*009c*/ 	.word	0x00001f20


	//   ....[13]....
        /*00a0*/ 	.word	0x00001f40


	//   ....[14]....
        /*00a4*/ 	.word	0x00001f50


	//   ....[15]....
        /*00a8*/ 	.word	0x00001f60


	//----- nvinfo : EIATTR_VRC_CTA_INIT_COUNT
	.align		4
.L_308:
        /*00ac*/ 	.byte	0x02, 0x4a
	.zero		1
	.zero		1


	//----- nvinfo : EIATTR_EXIT_INSTR_OFFSETS
	.align		4
        /*00b0*/ 	.byte	0x04, 0x1c
        /*00b2*/ 	.short	(.L_310 - .L_309)


	//   ....[0]....
.L_309:
        /*00b4*/ 	.word	0x00000310


	//   ....[1]....
        /*00b8*/ 	.word	0x000025c0


	//   ....[2]....
        /*00bc*/ 	.word	0x00002660


	//----- nvinfo : EIATTR_MAX_THREADS
	.align		4
.L_310:
        /*00c0*/ 	.byte	0x04, 0x05
        /*00c2*/ 	.short	(.L_312 - .L_311)
.L_311:
        /*00c4*/ 	.word	0x00000100
        /*00c8*/ 	.word	0x00000001
        /*00cc*/ 	.word	0x00000001


	//----- nvinfo : EIATTR_CRS_STACK_SIZE
	.align		4
.L_312:
        /*00d0*/ 	.byte	0x04, 0x1e
        /*00d2*/ 	.short	(.L_314 - .L_313)
.L_313:
        /*00d4*/ 	.word	0x00000000


	//----- nvinfo : EIATTR_CBANK_PARAM_SIZE
	.align		4
.L_314:
        /*00d8*/ 	.byte	0x03, 0x19
        /*00da*/ 	.short	0x00f0


	//----- nvinfo : EIATTR_PARAM_CBANK
	.align		4
        /*00dc*/ 	.byte	0x04, 0x0a
        /*00de*/ 	.short	(.L_316 - .L_315)
	.align		4
.L_315:
        /*00e0*/ 	.word	index@(.nv.constant0._ZN7cutlass13device_kernelIN5flash22FlashAttnBwdPreprocessIN4cute5tupleIJNS3_1CILi64EEENS5_ILi256EEEEEENS_10bfloat16_tEfNS_4arch4Sm90ELb1ELb1EEEEEvNT_6ParamsE)
        /*00e4*/ 	.short	0x0380
        /*00e6*/ 	.short	0x00f0


	//----- nvinfo : EIATTR_SW_WAR
	.align		4
.L_316:
        /*00e8*/ 	.byte	0x04, 0x36
        /*00ea*/ 	.short	(.L_318 - .L_317)
.L_317:
        /*00ec*/ 	.word	0x00000008
.L_318:


//--------------------- .nv.callgraph             --------------------------
	.section	.nv.callgraph,"",@"SHT_CUDA_CALLGRAPH"
	.align	4
	.sectionentsize	8
	.align		4
        /*0000*/ 	.word	0x00000000
	.align		4
        /*0004*/ 	.word	0xffffffff
	.align		4
        /*0008*/ 	.word	0x00000000
	.align		4
        /*000c*/ 	.word	0xfffffffe
	.align		4
        /*0010*/ 	.word	0x00000000
	.align		4
        /*0014*/ 	.word	0xfffffffd
	.align		4
        /*0018*/ 	.word	0x00000000
	.align		4
        /*001c*/ 	.word	0xfffffffc


//--------------------- .nv.constant4             --------------------------
	.section	.nv.constant4,"a",@progbits
	.align	8
	.align		8
.nv.constant4:
        /*0000*/ 	.dword	_ZN74_INTERNAL_bac4eabe_38_flash_bwd_hdim256_bf16_softcap_sm90_cu_49158569_29004cuda3std3__45__cpo5beginE
	.align		8
        /*0008*/ 	.dword	_ZN74_INTERNAL_bac4eabe_38_flash_bwd_hdim256_bf16_softcap_sm90_cu_49158569_29004cuda3std3__45__cpo3endE
	.align		8
        /*0010*/ 	.dword	_ZN74_INTERNAL_bac4eabe_38_flash_bwd_hdim256_bf16_softcap_sm90_cu_49158569_29004cuda3std3__45__cpo6cbeginE
	.align		8
        /*0018*/ 	.dword	_ZN74_INTERNAL_bac4eabe_38_flash_bwd_hdim256_bf16_softcap_sm90_cu_49158569_29004cuda3std3__45__cpo4cendE
	.align		8
        /*0020*/ 	.dword	_ZN74_INTERNAL_bac4eabe_38_flash_bwd_hdim256_bf16_softcap_sm90_cu_49158569_29004cuda3std3__476_GLOBAL__N__bac4eabe_38_flash_bwd_hdim256_bf16_softcap_sm90_cu_49158569_29006ignoreE
	.align		8
        /*0028*/ 	.dword	_ZN74_INTERNAL_bac4eabe_38_flash_bwd_hdim256_bf16_softcap_sm90_cu_49158569_29004cuda3std3__419piecewise_constructE
	.align		8
        /*0030*/ 	.dword	_ZN74_INTERNAL_bac4eabe_38_flash_bwd_hdim256_bf16_softcap_sm90_cu_49158569_29004cuda3std3__48in_placeE
	.align		8
        /*0038*/ 	.dword	_ZN74_INTERNAL_bac4eabe_38_flash_bwd_hdim256_bf16_softcap_sm90_cu_49158569_29004cuda3std6ranges3__45__cpo4swapE
	.align		8
        /*0040*/ 	.dword	_ZN74_INTERNAL_bac4eabe_38_flash_bwd_hdim256_bf16_softcap_sm90_cu_49158569_29004cuda3std6ranges3__45__cpo9iter_moveE
	.align		8
        /*0048*/ 	.dword	_ZN74_INTERNAL_bac4eabe_38_flash_bwd_hdim256_bf16_softcap_sm90_cu_49158569_29004cute7productE
	.align		8
        /*0050*/ 	.dword	_ZN74_INTERNAL_bac4eabe_38_flash_bwd_hdim256_bf16_softcap_sm90_cu_49158569_29004cute1_E


//--------------------- .text._ZN7cutlass13device_kernelIN5flash11enable_sm90INS1_16FlashAttnBwdSm90INS1_25CollectiveMainloopBwdSm90ILi2ELi1ELi1EN4cute5tupleIJNS5_1CILi1EEES8_S8_EEENS6_IJNS7_ILi64EEENS7_ILi80EEENS7_ILi256EEEEEENS_10bfloat16_tEfNS_4arch4Sm90ELb0ELb0ELb1ELb0ELb0ELb0ELb1ELb1ELi2ELi1ELi1ELi1ELb0EEENS1_21CollectiveEpilogueBwdISD_SE_SG_Li256ELb0ELb1ELi2EEENS1_19SingleTileSchedulerILb0ELb0ELb0ELi80EEEEEEEEEvNT_6ParamsE --------------------------
	.section	.text._ZN7cutlass13device_kernelIN5flash11enable_sm90INS1_16FlashAttnBwdSm90INS1_25CollectiveMainloopBwdSm90ILi2ELi1ELi1EN4cute5tupleIJNS5_1CILi1EEES8_S8_EEENS6_IJNS7_ILi64EEENS7_ILi80EEENS7_ILi256EEEEEENS_10bfloat16_tEfNS_4arch4Sm90ELb0ELb0ELb1ELb0ELb0ELb0ELb1ELb1ELi2ELi1ELi1ELi1ELb0EEENS1_21CollectiveEpilogueBwdISD_SE_SG_Li256ELb0ELb1ELi2EEENS1_19SingleTileSchedulerILb0ELb0ELb0ELi80EEEEEEEEEvNT_6ParamsE,"ax",@progbits
	.align	128
.text._ZN7cutlass13device_kernelIN5flash11enable_sm90INS1_16FlashAttnBwdSm90INS1_25CollectiveMainloopBwdSm90ILi2ELi1ELi1EN4cute5tupleIJNS5_1CILi1EEES8_S8_EEENS6_IJNS7_ILi64EEENS7_ILi80EEENS7_ILi256EEEEEENS_10bfloat16_tEfNS_4arch4Sm90ELb0ELb0ELb1ELb0ELb0ELb0ELb1ELb1ELi2ELi1ELi1ELi1ELb0EEENS1_21CollectiveEpilogueBwdISD_SE_SG_Li256ELb0ELb1ELi2EEENS1_19SingleTileSchedulerILb0ELb0ELb0ELi80EEEEEEEEEvNT_6ParamsE:
        .type           _ZN7cutlass13device_kernelIN5flash11enable_sm90INS1_16FlashAttnBwdSm90INS1_25CollectiveMainloopBwdSm90ILi2ELi1ELi1EN4cute5tupleIJNS5_1CILi1EEES8_S8_EEENS6_IJNS7_ILi64EEENS7_ILi80EEENS7_ILi256EEEEEENS_10bfloat16_tEfNS_4arch4Sm90ELb0ELb0ELb1ELb0ELb0ELb0ELb1ELb1ELi2ELi1ELi1ELi1ELb0EEENS1_21CollectiveEpilogueBwdISD_SE_SG_Li256ELb0ELb1ELi2EEENS1_19SingleTileSchedulerILb0ELb0ELb0ELi80EEEEEEEEEvNT_6ParamsE,@function
        .size           _ZN7cutlass13device_kernelIN5flash11enable_sm90INS1_16FlashAttnBwdSm90INS1_25CollectiveMainloopBwdSm90ILi2ELi1ELi1EN4cute5tupleIJNS5_1CILi1EEES8_S8_EEENS6_IJNS7_ILi64EEENS7_ILi80EEENS7_ILi256EEEEEENS_10bfloat16_tEfNS_4arch4Sm90ELb0ELb0ELb1ELb0ELb0ELb0ELb1ELb1ELi2ELi1ELi1ELi1ELb0EEENS1_21CollectiveEpilogueBwdISD_SE_SG_Li256ELb0ELb1ELi2EEENS1_19SingleTileSchedulerILb0ELb0ELb0ELi80EEEEEEEEEvNT_6ParamsE,(.L_x_108 - _ZN7cutlass13device_kernelIN5flash11enable_sm90INS1_16FlashAttnBwdSm90INS1_25CollectiveMainloopBwdSm90ILi2ELi1ELi1EN4cute5tupleIJNS5_1CILi1EEES8_S8_EEENS6_IJNS7_ILi64EEENS7_ILi80EEENS7_ILi256EEEEEENS_10bfloat16_tEfNS_4arch4Sm90ELb0ELb0ELb1ELb0ELb0ELb0ELb1ELb1ELi2ELi1ELi1ELi1ELb0EEENS1_21CollectiveEpilogueBwdISD_SE_SG_Li256ELb0ELb1ELi2EEENS1_19SingleTileSchedulerILb0ELb0ELb0ELi80EEEEEEEEEvNT_6ParamsE)
        .other          _ZN7cutlass13device_kernelIN5flash11enable_sm90INS1_16FlashAttnBwdSm90INS1_25CollectiveMainloopBwdSm90ILi2ELi1ELi1EN4cute5tupleIJNS5_1CILi1EEES8_S8_EEENS6_IJNS7_ILi64EEENS7_ILi80EEENS7_ILi256EEEEEENS_10bfloat16_tEfNS_4arch4Sm90ELb0ELb0ELb1ELb0ELb0ELb0ELb1ELb1ELi2ELi1ELi1ELi1ELb0EEENS1_21CollectiveEpilogueBwdISD_SE_SG_Li256ELb0ELb1ELi2EEENS1_19SingleTileSchedulerILb0ELb0ELb0ELi80EEEEEEEEEvNT_6ParamsE,@"STO_CUDA_ENTRY STV_DEFAULT"
_ZN7cutlass13device_kernelIN5flash11enable_sm90INS1_16FlashAttnBwdSm90INS1_25CollectiveMainloopBwdSm90ILi2ELi1ELi1EN4cute5tupleIJNS5_1CILi1EEES8_S8_EEENS6_IJNS7_ILi64EEENS7_ILi80EEENS7_ILi256EEEEEENS_10bfloat16_tEfNS_4arch4Sm90ELb0ELb0ELb1ELb0ELb0ELb0ELb1ELb1ELi2ELi1ELi1ELi1ELb0EEENS1_21CollectiveEpilogueBwdISD_SE_SG_Li256ELb0ELb1ELi2EEENS1_19SingleTileSchedulerILb0ELb0ELb0ELi80EEEEEEEEEvNT_6ParamsE:
[----:B------:R-:W-:Y:S01]  /*0000*/  LDC R1, c[0x0][0x37c] ;  /* 0x0000df00ff017b82 */ /* 0x000fe20000000800 */
[----:B------:R-:W-:Y:S05]  /*0010*/  EXIT ;  /* 0x000000000000794d */ /* 0x000fea0003800000 */
.L_x_0:
[----:B------:R-:W-:-:S00]  /*0020*/  BRA `(.L_x_0) ;  /* 0xfffffffc00fc7947 */ /* 0x000fc0000383ffff */
[----:B------:R-:W-:-:S00]  /*0030*/  NOP ;  /* 0x0000000000007918 */ /* 0x000fc00000000000 */
        /* <DEDUP_REMOVED lines=12> */
.L_x_108:


//--------------------- .text._ZN7cutlass13device_kernelIN5flash11enable_sm90INS1_16FlashAttnBwdSm90INS1_25CollectiveMainloopBwdSm90ILi2ELi1ELi1EN4cute5tupleIJNS5_1CILi1EEES8_S8_EEENS6_IJNS7_ILi64EEENS7_ILi80EEENS7_ILi256EEEEEENS_10bfloat16_tEfNS_4arch4Sm90ELb0ELb0ELb1ELb0ELb0ELb0ELb1ELb1ELi2ELi1ELi1ELi1ELb0EEENS1_24CollectiveEpilogueBwdGQAISD_fSG_Li256ELb0ELb0EEENS1_19SingleTileSchedulerILb0ELb0ELb0ELi80EEEEEEEEEvNT_6ParamsE --------------------------
	.section	.text._ZN7cutlass13device_kernelIN5flash11enable_sm90INS1_16FlashAttnBwdSm90INS1_25CollectiveMainloopBwdSm90ILi2ELi1ELi1EN4cute5tupleIJNS5_1CILi1EEES8_S8_EEENS6_IJNS7_ILi64EEENS7_ILi80EEENS7_ILi256EEEEEENS_10bfloat16_tEfNS_4arch4Sm90ELb0ELb0ELb1ELb0ELb0ELb0ELb1ELb1ELi2ELi1ELi1ELi1ELb0EEENS1_24CollectiveEpilogueBwdGQAISD_fSG_Li256ELb0ELb0EEENS1_19SingleTileSchedulerILb0ELb0ELb0ELi80EEEEEEEEEvNT_6ParamsE,"ax",@progbits
	.align	128
.text._ZN7cutlass13device_kernelIN5flash11enable_sm90INS1_16FlashAttnBwdSm90INS1_25CollectiveMainloopBwdSm90ILi2ELi1ELi1EN4cute5tupleIJNS5_1CILi1EEES8_S8_EEENS6_IJNS7_ILi64EEENS7_ILi80EEENS7_ILi256EEEEEENS_10bfloat16_tEfNS_4arch4Sm90ELb0ELb0ELb1ELb0ELb0ELb0ELb1ELb1ELi2ELi1ELi1ELi1ELb0EEENS1_24CollectiveEpilogueBwdGQAISD_fSG_Li256ELb0ELb0EEENS1_19SingleTileSchedulerILb0ELb0ELb0ELi80EEEEEEEEEvNT_6ParamsE:
        .type           _ZN7cutlass13device_kernelIN5flash11enable_sm90INS1_16FlashAttnBwdSm90INS1_25CollectiveMainloopBwdSm90ILi2ELi1ELi1EN4cute5tupleIJNS5_1CILi1EEES8_S8_EEENS6_IJNS7_ILi64EEENS7_ILi80EEENS7_ILi256EEEEEENS_10bfloat16_tEfNS_4arch4Sm90ELb0ELb0ELb1ELb0ELb0ELb0ELb1ELb1ELi2ELi1ELi1ELi1ELb0EEENS1_24CollectiveEpilogueBwdGQAISD_fSG_Li256ELb0ELb0EEENS1_19SingleTileSchedulerILb0ELb0ELb0ELi80EEEEEEEEEvNT_6ParamsE,@function
        .size           _ZN7cutlass13device_kernelIN5flash11enable_sm90INS1_16FlashAttnBwdSm90INS1_25CollectiveMainloopBwdSm90ILi2ELi1ELi1EN4cute5tupleIJNS5_1CILi1EEES8_S8_EEENS6_IJNS7_ILi64EEENS7_ILi80EEENS7_ILi256EEEEEENS_10bfloat16_tEfNS_4arch4Sm90ELb0ELb0ELb1ELb0ELb0ELb0ELb1ELb1ELi2ELi1ELi1ELi1ELb0EEENS1_24CollectiveEpilogueBwdGQAISD_fSG_Li256ELb0ELb0EEENS1_19SingleTileSchedulerILb0ELb0ELb0ELi80EEEEEEEEEvNT_6ParamsE,(.L_x_109 - _ZN7cutlass13device_kernelIN5flash11enable_sm90INS1_16FlashAttnBwdSm90INS1_25CollectiveMainloopBwdSm90ILi2ELi1ELi1EN4cute5tupleIJNS5_1CILi1EEES8_S8_EEENS6_IJNS7_ILi64EEENS7_ILi80EEENS7_ILi256EEEEEENS_10bfloat16_tEfNS_4arch4Sm90ELb0ELb0ELb1ELb0ELb0ELb0ELb1ELb1ELi2ELi1ELi1ELi1ELb0EEENS1_24CollectiveEpilogueBwdGQAISD_fSG_Li256ELb0ELb0EEENS1_19SingleTileSchedulerILb0ELb0ELb0ELi80EEEEEEEEEvNT_6ParamsE)
        .other          _ZN7cutlass13device_kernelIN5flash11enable_sm90INS1_16FlashAttnBwdSm90INS1_25CollectiveMainloopBwdSm90ILi2ELi1ELi1EN4cute5tupleIJNS5_1CILi1EEES8_S8_EEENS6_IJNS7_ILi64EEENS7_ILi80EEENS7_ILi256EEEEEENS_10bfloat16_tEfNS_4arch4Sm90ELb0ELb0ELb1ELb0ELb0ELb0ELb1ELb1ELi2ELi1ELi1ELi1ELb0EEENS1_24CollectiveEpilogueBwdGQAISD_fSG_Li256ELb0ELb0EEENS1_19SingleTileSchedulerILb0ELb0ELb0ELi80EEEEEEEEEvNT_6ParamsE,@"STO_CUDA_ENTRY STV_DEFAULT"
_ZN7cutlass13device_kernelIN5flash11enable_sm90INS1_16FlashAttnBwdSm90INS1_25CollectiveMainloopBwdSm90ILi2ELi1ELi1EN4cute5tupleIJNS5_1CILi1EEES8_S8_EEENS6_IJNS7_ILi64EEENS7_ILi80EEENS7_ILi256EEEEEENS_10bfloat16_tEfNS_4arch4Sm90ELb0ELb0ELb1ELb0ELb0ELb0ELb1ELb1ELi2ELi1ELi1ELi1ELb0EEENS1_24CollectiveEpilogueBwdGQAISD_fSG_Li256ELb0ELb0EEENS1_19SingleTileSchedulerILb0ELb0ELb0ELi80EEEEEEEEEvNT_6ParamsE:
[----:B------:R-:W-:Y:S01]  /*0000*/  LDC R1, c[0x0][0x37c] ;  /* 0x0000df00ff017b82 */ /* 0x000fe20000000800 */
[----:B------:R-:W-:Y:S05]  /*0010*/  EXIT ;  /* 0x000000000000794d */ /* 0x000fea0003800000 */
.L_x_1:
        /* <DEDUP_REMOVED lines=14> */
.L_x_109:


//--------------------- .text._ZN7cutlass13device_kernelIN5flash11enable_sm90INS1_16FlashAttnBwdSm90INS1_25CollectiveMainloopBwdSm90ILi2ELi1ELi1EN4cute5tupleIJNS5_1CILi1EEES8_S8_EEENS6_IJNS7_ILi64EEENS7_ILi80EEENS7_ILi256EEEEEENS_10bfloat16_tEfNS_4arch4Sm90ELb0ELb0ELb1ELb1ELb0ELb0ELb1ELb1ELi2ELi1ELi1ELi1ELb0EEENS1_21CollectiveEpilogueBwdISD_SE_SG_Li256ELb1ELb1ELi2EEENS1_19SingleTileSchedulerILb1ELb0ELb0ELi80EEEEEEEEEvNT_6ParamsE --------------------------
	.section	.text._ZN7cutlass13device_kernelIN5flash11enable_sm90INS1_16FlashAttnBwdSm90INS1_25CollectiveMainloopBwdSm90ILi2ELi1ELi1EN4cute5tupleIJNS5_1CILi1EEES8_S8_EEENS6_IJNS7_ILi64EEENS7_ILi80EEENS7_ILi256EEEEEENS_10bfloat16_tEfNS_4arch4Sm90ELb0ELb0ELb1ELb1ELb0ELb0ELb1ELb1ELi2ELi1ELi1ELi1ELb0EEENS1_21CollectiveEpilogueBwdISD_SE_SG_Li256ELb1ELb1ELi2EEENS1_19SingleTileSchedulerILb1ELb0ELb0ELi80EEEEEEEEEvNT_6ParamsE,"ax",@progbits
	.align	128
.text._ZN7cutlass13device_kernelIN5flash11enable_sm90INS1_16FlashAttnBwdSm90INS1_25CollectiveMainloopBwdSm90ILi2ELi1ELi1EN4cute5tupleIJNS5_1CILi1EEES8_S8_EEENS6_IJNS7_ILi64EEENS7_ILi80EEENS7_ILi256EEEEEENS_10bfloat16_tEfNS_4arch4Sm90ELb0ELb0ELb1ELb1ELb0ELb0ELb1ELb1ELi2ELi1ELi1ELi1ELb0EEENS1_21CollectiveEpilogueBwdISD_SE_SG_Li256ELb1ELb1ELi2EEENS1_19SingleTileSchedulerILb1ELb0ELb0ELi80EEEEEEEEEvNT_6ParamsE:
        .type           _ZN7cutlass13device_kernelIN5flash11enable_sm90INS1_16FlashAttnBwdSm90INS1_25CollectiveMainloopBwdSm90ILi2ELi1ELi1EN4cute5tupleIJNS5_1CILi1EEES8_S8_EEENS6_IJNS7_ILi64EEENS7_ILi80EEENS7_ILi256EEEEEENS_10bfloat16_tEfNS_4arch4Sm90ELb0ELb0ELb1ELb1ELb0ELb0ELb1ELb1ELi2ELi1ELi1ELi1ELb0EEENS1_21CollectiveEpilogueBwdISD_SE_SG_Li256ELb1ELb1ELi2EEENS1_19SingleTileSchedulerILb1ELb0ELb0ELi80EEEEEEEEEvNT_6ParamsE,@function
        .size           _ZN7cutlass13device_kernelIN5flash11enable_sm90INS1_16FlashAttnBwdSm90INS1_25CollectiveMainloopBwdSm90ILi2ELi1ELi1EN4cute5tupleIJNS5_1CILi1EEES8_S8_EEENS6_IJNS7_ILi64EEENS7_ILi80EEENS7_ILi256EEEEEENS_10bfloat16_tEfNS_4arch4Sm90ELb0ELb0ELb1ELb1ELb0ELb0ELb1ELb1ELi2ELi1ELi1ELi1ELb0EEENS1_21CollectiveEpilogueBwdISD_SE_SG_Li256ELb1ELb1ELi2EEENS1_19SingleTileSchedulerILb1ELb0ELb0ELi80EEEEEEEEEvNT_6ParamsE,(.L_x_110 - _ZN7cutlass13device_kernelIN5flash11enable_sm90INS1_16FlashAttnBwdSm90INS1_25CollectiveMainloopBwdSm90ILi2ELi1ELi1EN4cute5tupleIJNS5_1CILi1EEES8_S8_EEENS6_IJNS7_ILi64EEENS7_ILi80EEENS7_ILi256EEEEEENS_10bfloat16_tEfNS_4arch4Sm90ELb0ELb0ELb1ELb1ELb0ELb0ELb1ELb1ELi2ELi1ELi1ELi1ELb0EEENS1_21CollectiveEpilogueBwdISD_SE_SG_Li256ELb1ELb1ELi2EEENS1_19SingleTileSchedulerILb1ELb0ELb0ELi80EEEEEEEEEvNT_6ParamsE)
        .other          _ZN7cutlass13device_kernelIN5flash11enable_sm90INS1_16FlashAttnBwdSm90INS1_25CollectiveMainloopBwdSm90ILi2ELi1ELi1EN4cute5tupleIJNS5_1CILi1EEES8_S8_EEENS6_IJNS7_ILi64EEENS7_ILi80EEENS7_ILi256EEEEEENS_10bfloat16_tEfNS_4arch4Sm90ELb0ELb0ELb1ELb1ELb0ELb0ELb1ELb1ELi2ELi1ELi1ELi1ELb0EEENS1_21CollectiveEpilogueBwdISD_SE_SG_Li256ELb1ELb1ELi2EEENS1_19SingleTileSchedulerILb1ELb0ELb0ELi80EEEEEEEEEvNT_6ParamsE,@"STO_CUDA_ENTRY STV_DEFAULT"
_ZN7cutlass13device_kernelIN5flash11enable_sm90INS1_16FlashAttnBwdSm90INS1_25CollectiveMainloopBwdSm90ILi2ELi1ELi1EN4cute5tupleIJNS5_1CILi1EEES8_S8_EEENS6_IJNS7_ILi64EEENS7_ILi80EEENS7_ILi256EEEEEENS_10bfloat16_tEfNS_4arch4Sm90ELb0ELb0ELb1ELb1ELb0ELb0ELb1ELb1ELi2ELi1ELi1ELi1ELb0EEENS1_21CollectiveEpilogueBwdISD_SE_SG_Li256ELb1ELb1ELi2EEENS1_19SingleTileSchedulerILb1ELb0ELb0ELi80EEEEEEEEEvNT_6ParamsE:
[----:B------:R-:W-:Y:S01]  /*0000*/  LDC R1, c[0x0][0x37c] ;  /* 0x0000df00ff017b82 */ /* 0x000fe20000000800 */
[----:B------:R-:W-:Y:S05]  /*0010*/  EXIT ;  /* 0x000000000000794d */ /* 0x000fea0003800000 */
.L_x_2:
        /* <DEDUP_REMOVED lines=14> */
.L_x_110:


//--------------------- .text._ZN7cutlass13device_kernelIN5flash11enable_sm90INS1_16FlashAttnBwdSm90INS1_25CollectiveMainloopBwdSm90ILi2ELi1ELi1EN4cute5tupleIJNS5_1CILi1EEES8_S8_EEENS6_IJNS7_ILi64EEENS7_ILi80EEENS7_ILi256EEEEEENS_10bfloat16_tEfNS_4arch4Sm90ELb0ELb0ELb1ELb1ELb0ELb0ELb1ELb1ELi2ELi1ELi1ELi1ELb0EEENS1_24CollectiveEpilogueBwdGQAISD_fSG_Li256ELb1ELb0EEENS1_19SingleTileSchedulerILb1ELb0ELb0ELi80EEEEEEEEEvNT_6ParamsE --------------------------
	.section	.text._ZN7cutlass13device_kernelIN5flash11enable_sm90INS1_16FlashAttnBwdSm90INS1_25CollectiveMainloopBwdSm90ILi2ELi1ELi1EN4cute5tupleIJNS5_1CILi1EEES8_S8_EEENS6_IJNS7_ILi64EEENS7_ILi80EEENS7_ILi256EEEEEENS_10bfloat16_tEfNS_4arch4Sm90ELb0ELb0ELb1ELb1ELb0ELb0ELb1ELb1ELi2ELi1ELi1ELi1ELb0EEENS1_24CollectiveEpilogueBwdGQAISD_fSG_Li256ELb1ELb0EEENS1_19SingleTileSchedulerILb1ELb0ELb0ELi80EEEEEEEEEvNT_6ParamsE,"ax",@progbits
	.align	128
.text._ZN7cutlass13device_kernelIN5flash11enable_sm90INS1_16FlashAttnBwdSm90INS1_25CollectiveMainloopBwdSm90ILi2ELi1ELi1EN4cute5tupleIJNS5_1CILi1EEES8_S8_EEENS6_IJNS7_ILi64EEENS7_ILi80EEENS7_ILi256EEEEEENS_10bfloat16_tEfNS_4arch4Sm90ELb0ELb0ELb1ELb1ELb0ELb0ELb1ELb1ELi2ELi1ELi1ELi1ELb0EEENS1_24CollectiveEpilogueBwdGQAISD_fSG_Li256ELb1ELb0EEENS1_19SingleTileSchedulerILb1ELb0ELb0ELi80EEEEEEEEEvNT_6ParamsE:
        .type           _ZN7cutlass13device_kernelIN5flash11enable_sm90INS1_16FlashAttnBwdSm90INS1_25CollectiveMainloopBwdSm90ILi2ELi1ELi1EN4cute5tupleIJNS5_1CILi1EEES8_S8_EEENS6_IJNS7_ILi64EEENS7_ILi80EEENS7_ILi256EEEEEENS_10bfloat16_tEfNS_4arch4Sm90ELb0ELb0ELb1ELb1ELb0ELb0ELb1ELb1ELi2ELi1ELi1ELi1ELb0EEENS1_24CollectiveEpilogueBwdGQAISD_fSG_Li256ELb1ELb0EEENS1_19SingleTileSchedulerILb1ELb0ELb0ELi80EEEEEEEEEvNT_6ParamsE,@function
        .size           _ZN7cutlass13device_kernelIN5flash11enable_sm90INS1_16FlashAttnBwdSm90INS1_25CollectiveMainloopBwdSm90ILi2ELi1ELi1EN4cute5tupleIJNS5_1CILi1EEES8_S8_EEENS6_IJNS7_ILi64EEENS7_ILi80EEENS7_ILi256EEEEEENS_10bfloat16_tEfNS_4arch4Sm90ELb0ELb0ELb1ELb1ELb0ELb0ELb1ELb1ELi2ELi1ELi1ELi1ELb0EEENS1_24CollectiveEpilogueBwdGQAISD_fSG_Li256ELb1ELb0EEENS1_19SingleTileSchedulerILb1ELb0ELb0ELi80EEEEEEEEEvNT_6ParamsE,(.L_x_111 - _ZN7cutlass13device_kernelIN5flash11enable_sm90INS1_16FlashAttnBwdSm90INS1_25CollectiveMainloopBwdSm90ILi2ELi1ELi1EN4cute5tupleIJNS5_1CILi1EEES8_S8_EEENS6_IJNS7_ILi64EEENS7_ILi80EEENS7_ILi256EEEEEENS_10bfloat16_tEfNS_4arch4Sm90ELb0ELb0ELb1ELb1ELb0ELb0ELb1ELb1ELi2ELi1ELi1ELi1ELb0EEENS1_24CollectiveEpilogueBwdGQAISD_fSG_Li256ELb1ELb0EEENS1_19SingleTileSchedulerILb1ELb0ELb0ELi80EEEEEEEEEvNT_6ParamsE)
        .other          _ZN7cutlass13device_kernelIN5flash11enable_sm90INS1_16FlashAttnBwdSm90INS1_25CollectiveMainloopBwdSm90ILi2ELi1ELi1EN4cute5tupleIJNS5_1CILi1EEES8_S8_EEENS6_IJNS7_ILi64EEENS7_ILi80EEENS7_ILi256EEEEEENS_10bfloat16_tEfNS_4arch4Sm90ELb0ELb0ELb1ELb1ELb0ELb0ELb1ELb1ELi2ELi1ELi1ELi1ELb0EEENS1_24CollectiveEpilogueBwdGQAISD_fSG_Li256ELb1ELb0EEENS1_19SingleTileSchedulerILb1ELb0ELb0ELi80EEEEEEEEEvNT_6ParamsE,@"STO_CUDA_ENTRY STV_DEFAULT"
_ZN7cutlass13device_kernelIN5flash11enable_sm90INS1_16FlashAttnBwdSm90INS1_25CollectiveMainloopBwdSm90ILi2ELi1ELi1EN4cute5tupleIJNS5_1CILi1EEES8_S8_EEENS6_IJNS7_ILi64EEENS7_ILi80EEENS7_ILi256EEEEEENS_10bfloat16_tEfNS_4arch4Sm90ELb0ELb0ELb1ELb1ELb0ELb0ELb1ELb1ELi2ELi1ELi1ELi1ELb0EEENS1_24CollectiveEpilogueBwdGQAISD_fSG_Li256ELb1ELb0EEENS1_19SingleTileSchedulerILb1ELb0ELb0ELi80EEEEEEEEEvNT_6ParamsE:
[----:B------:R-:W-:Y:S01]  /*0000*/  LDC R1, c[0x0][0x37c] ;  /* 0x0000df00ff017b82 */ /* 0x000fe20000000800 */
[----:B------:R-:W-:Y:S05]  /*0010*/  EXIT ;  /* 0x000000000000794d */ /* 0x000fea0003800000 */
.L_x_3:
        /* <DEDUP_REMOVED lines=14> */
.L_x_111:


//--------------------- .text._ZN7cutlass13device_kernelIN5flash11enable_sm90INS1_16FlashAttnBwdSm90INS1_25CollectiveMainloopBwdSm90ILi2ELi1ELi1EN4cute5tupleIJNS5_1CILi1EEES8_S8_EEENS6_IJNS7_ILi64EEENS7_ILi80EEENS7_ILi256EEEEEENS_10bfloat16_tEfNS_4arch4Sm90ELb0ELb1ELb1ELb0ELb0ELb0ELb1ELb1ELi2ELi1ELi1ELi1ELb0EEENS1_21CollectiveEpilogueBwdISD_SE_SG_Li256ELb0ELb1ELi2EEENS1_19SingleTileSchedulerILb0ELb0ELb0ELi80EEEEEEEEEvNT_6ParamsE --------------------------
	.section	.text._ZN7cutlass13device_kernelIN5flash11enable_sm90INS1_16FlashAttnBwdSm90INS1_25CollectiveMainloopBwdSm90ILi2ELi1ELi1EN4cute5tupleIJNS5_1CILi1EEES8_S8_EEENS6_IJNS7_ILi64EEENS7_ILi80EEENS7_ILi256EEEEEENS_10bfloat16_tEfNS_4arch4Sm90ELb0ELb1ELb1ELb0ELb0ELb0ELb1ELb1ELi2ELi1ELi1ELi1ELb0EEENS1_21CollectiveEpilogueBwdISD_SE_SG_Li256ELb0ELb1ELi2EEENS1_19SingleTileSchedulerILb0ELb0ELb0ELi80EEEEEEEEEvNT_6ParamsE,"ax",@progbits
	.align	128
.text._ZN7cutlass13device_kernelIN5flash11enable_sm90INS1_16FlashAttnBwdSm90INS1_25CollectiveMainloopBwdSm90ILi2ELi1ELi1EN4cute5tupleIJNS5_1CILi1EEES8_S8_EEENS6_IJNS7_ILi64EEENS7_ILi80EEENS7_ILi256EEEEEENS_10bfloat16_tEfNS_4arch4Sm90ELb0ELb1ELb1ELb0ELb0ELb0ELb1ELb1ELi2ELi1ELi1ELi1ELb0EEENS1_21CollectiveEpilogueBwdISD_SE_SG_Li256ELb0ELb1ELi2EEENS1_19SingleTileSchedulerILb0ELb0ELb0ELi80EEEEEEEEEvNT_6ParamsE:
        .type           _ZN7cutlass13device_kernelIN5flash11enable_sm90INS1_16FlashAttnBwdSm90INS1_25CollectiveMainloopBwdSm90ILi2ELi1ELi1EN4cute5tupleIJNS5_1CILi1EEES8_S8_EEENS6_IJNS7_ILi64EEENS7_ILi80EEENS7_ILi256EEEEEENS_10bfloat16_tEfNS_4arch4Sm90ELb0ELb1ELb1ELb0ELb0ELb0ELb1ELb1ELi2ELi1ELi1ELi1ELb0EEENS1_21CollectiveEpilogueBwdISD_SE_SG_Li256ELb0ELb1ELi2EEENS1_19SingleTileSchedulerILb0ELb0ELb0ELi80EEEEEEEEEvNT_6ParamsE,@function
        .size           _ZN7cutlass13device_kernelIN5flash11enable_sm90INS1_16FlashAttnBwdSm90INS1_25CollectiveMainloopBwdSm90ILi2ELi1ELi1EN4cute5tupleIJNS5_1CILi1EEES8_S8_EEENS6_IJNS7_ILi64EEENS7_ILi80EEENS7_ILi256EEEEEENS_10bfloat16_tEfNS_4arch4Sm90ELb0ELb1ELb1ELb0ELb0ELb0ELb1ELb1ELi2ELi1ELi1ELi1ELb0EEENS1_21CollectiveEpilogueBwdISD_SE_SG_Li256ELb0ELb1ELi2EEENS1_19SingleTileSchedulerILb0ELb0ELb0ELi80EEEEEEEEEvNT_6ParamsE,(.L_x_112 - _ZN7cutlass13device_kernelIN5flash11enable_sm90INS1_16FlashAttnBwdSm90INS1_25CollectiveMainloopBwdSm90ILi2ELi1ELi1EN4cute5tupleIJNS5_1CILi1EEES8_S8_EEENS6_IJNS7_ILi64EEENS7_ILi80EEENS7_ILi256EEEEEENS_10bfloat16_tEfNS_4arch4Sm90ELb0ELb1ELb1ELb0ELb0ELb0ELb1ELb1ELi2ELi1ELi1ELi1ELb0EEENS1_21CollectiveEpilogueBwdISD_SE_SG_Li256ELb0ELb1ELi2EEENS1_19SingleTileSchedulerILb0ELb0ELb0ELi80EEEEEEEEEvNT_6ParamsE)
        .other          _ZN7cutlass13device_kernelIN5flash11enable_sm90INS1_16FlashAttnBwdSm90INS1_25CollectiveMainloopBwdSm90ILi2ELi1ELi1EN4cute5tupleIJNS5_1CILi1EEES8_S8_EEENS6_IJNS7_ILi64EEENS7_ILi80EEENS7_ILi256EEEEEENS_10bfloat16_tEfNS_4arch4Sm90ELb0ELb1ELb1ELb0ELb0ELb0ELb1ELb1ELi2ELi1ELi1ELi1ELb0EEENS1_21CollectiveEpilogueBwdISD_SE_SG_Li256ELb0ELb1ELi2EEENS1_19SingleTileSchedulerILb0ELb0ELb0ELi80EEEEEEEEEvNT_6ParamsE,@"STO_CUDA_ENTRY STV_DEFAULT"
_ZN7cutlass13device_kernelIN5flash11enable_sm90INS1_16FlashAttnBwdSm90INS1_25CollectiveMainloopBwdSm90ILi2ELi1ELi1EN4cute5tupleIJNS5_1CILi1EEES8_S8_EEENS6_IJNS7_ILi64EEENS7_ILi80EEENS7_ILi256EEEEEENS_10bfloat16_tEfNS_4arch4Sm90ELb0ELb1ELb1ELb0ELb0ELb0ELb1ELb1ELi2ELi1ELi1ELi1ELb0EEENS1_21CollectiveEpilogueBwdISD_SE_SG_Li256ELb0ELb1ELi2EEENS1_19SingleTileSchedulerILb0ELb0ELb0ELi80EEEEEEEEEvNT_6ParamsE:
[----:B------:R-:W-:Y:S01]  /*0000*/  LDC R1, c[0x0][0x37c] ;  /* 0x0000df00ff017b82 */ /* 0x000fe20000000800 */
[----:B------:R-:W-:Y:S05]  /*0010*/  EXIT ;  /* 0x000000000000794d */ /* 0x000fea0003800000 */
.L_x_4:
        /* <DEDUP_REMOVED lines=14> */
.L_x_112:


//--------------------- .text._ZN7cutlass13device_kernelIN5flash11enable_sm90INS1_16FlashAttnBwdSm90INS1_25CollectiveMainloopBwdSm90ILi2ELi1ELi1EN4cute5tupleIJNS5_1CILi1EEES8_S8_EEENS6_IJNS7_ILi64EEENS7_ILi80EEENS7_ILi256EEEEEENS_10bfloat16_tEfNS_4arch4Sm90ELb0ELb1ELb1ELb0ELb0ELb0ELb1ELb1ELi2ELi1ELi1ELi1ELb0EEENS1_24CollectiveEpilogueBwdGQAISD_fSG_Li256ELb0ELb0EEENS1_19SingleTileSchedulerILb0ELb0ELb0ELi80EEEEEEEEEvNT_6ParamsE --------------------------
	.section	.text._ZN7cutlass13device_kernelIN5flash11enable_sm90INS1_16FlashAttnBwdSm90INS1_25CollectiveMainloopBwdSm90ILi2ELi1ELi1EN4cute5tupleIJNS5_1CILi1EEES8_S8_EEENS6_IJNS7_ILi64EEENS7_ILi80EEENS7_ILi256EEEEEENS_10bfloat16_tEfNS_4arch4Sm90ELb0ELb1ELb1ELb0ELb0ELb0ELb1ELb1ELi2ELi1ELi1ELi1ELb0EEENS1_24CollectiveEpilogueBwdGQAISD_fSG_Li256ELb0ELb0EEENS1_19SingleTileSchedulerILb0ELb0ELb0ELi80EEEEEEEEEvNT_6ParamsE,"ax",@progbits
	.align	128
.text._ZN7cutlass13device_kernelIN5flash11enable_sm90INS1_16FlashAttnBwdSm90INS1_25CollectiveMainloopBwdSm90ILi2ELi1ELi1EN4cute5tupleIJNS5_1CILi1EEES8_S8_EEENS6_IJNS7_ILi64EEENS7_ILi80EEENS7_ILi256EEEEEENS_10bfloat16_tEfNS_4arch4Sm90ELb0ELb1ELb1ELb0ELb0ELb0ELb1ELb1ELi2ELi1ELi1ELi1ELb0EEENS1_24CollectiveEpilogueBwdGQAISD_fSG_Li256ELb0ELb0EEENS1_19SingleTileSchedulerILb0ELb0ELb0ELi80EEEEEEEEEvNT_6ParamsE:
        .type           _ZN7cutlass13device_kernelIN5flash11enable_sm90INS1_16FlashAttnBwdSm90INS1_25CollectiveMainloopBwdSm90ILi2ELi1ELi1EN4cute5tupleIJNS5_1CILi1EEES8_S8_EEENS6_IJNS7_ILi64EEENS7_ILi80EEENS7_ILi256EEEEEENS_10bfloat16_tEfNS_4arch4Sm90ELb0ELb1ELb1ELb0ELb0ELb0ELb1ELb1ELi2ELi1ELi1ELi1ELb0EEENS1_24CollectiveEpilogueBwdGQAISD_fSG_Li256ELb0ELb0EEENS1_19SingleTileSchedulerILb0ELb0ELb0ELi80EEEEEEEEEvNT_6ParamsE,@function
        .size           _ZN7cutlass13device_kernelIN5flash11enable_sm90INS1_16FlashAttnBwdSm90INS1_25CollectiveMainloopBwdSm90ILi2ELi1ELi1EN4cute5tupleIJNS5_1CILi1EEES8_S8_EEENS6_IJNS7_ILi64EEENS7_ILi80EEENS7_ILi256EEEEEENS_10bfloat16_tEfNS_4arch4Sm90ELb0ELb1ELb1ELb0ELb0ELb0ELb1ELb1ELi2ELi1ELi1ELi1ELb0EEENS1_24CollectiveEpilogueBwdGQAISD_fSG_Li256ELb0ELb0EEENS1_19SingleTileSchedulerILb0ELb0ELb0ELi80EEEEEEEEEvNT_6ParamsE,(.L_x_113 - _ZN7cutlass13device_kernelIN5flash11enable_sm90INS1_16FlashAttnBwdSm90INS1_25CollectiveMainloopBwdSm90ILi2ELi1ELi1EN4cute5tupleIJNS5_1CILi1EEES8_S8_EEENS6_IJNS7_ILi64EEENS7_ILi80EEENS7_ILi256EEEEEENS_10bfloat16_tEfNS_4arch4Sm90ELb0ELb1ELb1ELb0ELb0ELb0ELb1ELb1ELi2ELi1ELi1ELi1ELb0EEENS1_24CollectiveEpilogueBwdGQAISD_fSG_Li256ELb0ELb0EEENS1_19SingleTileSchedulerILb0ELb0ELb0ELi80EEEEEEEEEvNT_6ParamsE)
        .other          _ZN7cutlass13device_kernelIN5flash11enable_sm90INS1_16FlashAttnBwdSm90INS1_25CollectiveMainloopBwdSm90ILi2ELi1ELi1EN4cute5tupleIJNS5_1CILi1EEES8_S8_EEENS6_IJNS7_ILi64EEENS7_ILi80EEENS7_ILi256EEEEEENS_10bfloat16_tEfNS_4arch4Sm90ELb0ELb1ELb1ELb0ELb0ELb0ELb1ELb1ELi2ELi1ELi1ELi1ELb0EEENS1_24CollectiveEpilogueBwdGQAISD_fSG_Li256ELb0ELb0EEENS1_19SingleTileSchedulerILb0ELb0ELb0ELi80EEEEEEEEEvNT_6ParamsE,@"STO_CUDA_ENTRY STV_DEFAULT"
_ZN7cutlass13device_kernelIN5flash11enable_sm90INS1_16FlashAttnBwdSm90INS1_25CollectiveMainloopBwdSm90ILi2ELi1ELi1EN4cute5tupleIJNS5_1CILi1EEES8_S8_EEENS6_IJNS7_ILi64EEENS7_ILi80EEENS7_ILi256EEEEEENS_10bfloat16_tEfNS_4arch4Sm90ELb0ELb1ELb1ELb0ELb0ELb0ELb1ELb1ELi2ELi1ELi1ELi1ELb0EEENS1_24CollectiveEpilogueBwdGQAISD_fSG_Li256ELb0ELb0EEENS1_19SingleTileSchedulerILb0ELb0ELb0ELi80EEEEEEEEEvNT_6ParamsE:
[----:B------:R-:W-:Y:S01]  /*0000*/  LDC R1, c[0x0][0x37c] ;  /* 0x0000df00ff017b82 */ /* 0x000fe20000000800 */
[----:B------:R-:W-:Y:S05]  /*0010*/  EXIT ;  /* 0x000000000000794d */ /* 0x000fea0003800000 */
.L_x_5:
        /* <DEDUP_REMOVED lines=14> */
.L_x_113:


//--------------------- .text._ZN7cutlass13device_kernelIN5flash11enable_sm90INS1_16FlashAttnBwdSm90INS1_25CollectiveMainloopBwdSm90ILi2ELi1ELi1EN4cute5tupleIJNS5_1CILi1EEES8_S8_EEENS6_IJNS7_ILi64EEENS7_ILi80EEENS7_ILi256EEEEEENS_10bfloat16_tEfNS_4arch4Sm90ELb0ELb1ELb1ELb1ELb0ELb0ELb1ELb1ELi2ELi1ELi1ELi1ELb0EEENS1_21CollectiveEpilogueBwdISD_SE_SG_Li256ELb1ELb1ELi2EEENS1_19SingleTileSchedulerILb1ELb0ELb0ELi80EEEEEEEEEvNT_6ParamsE --------------------------
	.section	.text._ZN7cutlass13device_kernelIN5flash11enable_sm90INS1_16FlashAttnBwdSm90INS1_25CollectiveMainloopBwdSm90ILi2ELi1ELi1EN4cute5tupleIJNS5_1CILi1EEES8_S8_EEENS6_IJNS7_ILi64EEENS7_ILi80EEENS7_ILi256EEEEEENS_10bfloat16_tEfNS_4arch4Sm90ELb0ELb1ELb1ELb1ELb0ELb0ELb1ELb1ELi2ELi1ELi1ELi1ELb0EEENS1_21CollectiveEpilogueBwdISD_SE_SG_Li256ELb1ELb1ELi2EEENS1_19SingleTileSchedulerILb1ELb0ELb0ELi80EEEEEEEEEvNT_6ParamsE,"ax",@progbits
	.align	128
.text._ZN7cutlass13device_kernelIN5flash11enable_sm90INS1_16FlashAttnBwdSm90INS1_25CollectiveMainloopBwdSm90ILi2ELi1ELi1EN4cute5tupleIJNS5_1CILi1EEES8_S8_EEENS6_IJNS7_ILi64EEENS7_ILi80EEENS7_ILi256EEEEEENS_10bfloat16_tEfNS_4arch4Sm90ELb0ELb1ELb1ELb1ELb0ELb0ELb1ELb1ELi2ELi1ELi1ELi1ELb0EEENS1_21CollectiveEpilogueBwdISD_SE_SG_Li256ELb1ELb1ELi2EEENS1_19SingleTileSchedulerILb1ELb0ELb0ELi80EEEEEEEEEvNT_6ParamsE:
        .type           _ZN7cutlass13device_kernelIN5flash11enable_sm90INS1_16FlashAttnBwdSm90INS1_25CollectiveMainloopBwdSm90ILi2ELi1ELi1EN4cute5tupleIJNS5_1CILi1EEES8_S8_EEENS6_IJNS7_ILi64EEENS7_ILi80EEENS7_ILi256EEEEEENS_10bfloat16_tEfNS_4arch4Sm90ELb0ELb1ELb1ELb1ELb0ELb0ELb1ELb1ELi2ELi1ELi1ELi1ELb0EEENS1_21CollectiveEpilogueBwdISD_SE_SG_Li256ELb1ELb1ELi2EEENS1_19SingleTileSchedulerILb1ELb0ELb0ELi80EEEEEEEEEvNT_6ParamsE,@function
        .size           _ZN7cutlass13device_kernelIN5flash11enable_sm90INS1_16FlashAttnBwdSm90INS1_25CollectiveMainloopBwdSm90ILi2ELi1ELi1EN4cute5tupleIJNS5_1CILi1EEES8_S8_EEENS6_IJNS7_ILi64EEENS7_ILi80EEENS7_ILi256EEEEEENS_10bfloat16_tEfNS_4arch4Sm90ELb0ELb1ELb1ELb1ELb0ELb0ELb1ELb1ELi2ELi1ELi1ELi1ELb0EEENS1_21CollectiveEpilogueBwdISD_SE_SG_Li256ELb1ELb1ELi2EEENS1_19SingleTileSchedulerILb1ELb0ELb0ELi80EEEEEEEEEvNT_6ParamsE,(.L_x_114 - _ZN7cutlass13device_kernelIN5flash11enable_sm90INS1_16FlashAttnBwdSm90INS1_25CollectiveMainloopBwdSm90ILi2ELi1ELi1EN4cute5tupleIJNS5_1CILi1EEES8_S8_EEENS6_IJNS7_ILi64EEENS7_ILi80EEENS7_ILi256EEEEEENS_10bfloat16_tEfNS_4arch4Sm90ELb0ELb1ELb1ELb1ELb0ELb0ELb1ELb1ELi2ELi1ELi1ELi1ELb0EEENS1_21CollectiveEpilogueBwdISD_SE_SG_Li256ELb1ELb1ELi2EEENS1_19SingleTileSchedulerILb1ELb0ELb0ELi80EEEEEEEEEvNT_6ParamsE)
        .other          _ZN7cutlass13device_kernelIN5flash11enable_sm90INS1_16FlashAttnBwdSm90INS1_25CollectiveMainloopBwdSm90ILi2ELi1ELi1EN4cute5tupleIJNS5_1CILi1EEES8_S8_EEENS6_IJNS7_ILi64EEENS7_ILi80EEENS7_ILi256EEEEEENS_10bfloat16_tEfNS_4arch4Sm90ELb0ELb1ELb1ELb1ELb0ELb0ELb1ELb1ELi2ELi1ELi1ELi1ELb0EEENS1_21CollectiveEpilogueBwdISD_SE_SG_Li256ELb1ELb1ELi2EEENS1_19SingleTileSchedulerILb1ELb0ELb0ELi80EEEEEEEEEvNT_6ParamsE,@"STO_CUDA_ENTRY STV_DEFAULT"
_ZN7cutlass13device_kernelIN5flash11enable_sm90INS1_16FlashAttnBwdSm90INS1_25CollectiveMainloopBwdSm90ILi2ELi1ELi1EN4cute5tupleIJNS5_1CILi1EEES8_S8_EEENS6_IJNS7_ILi64EEENS7_ILi80EEENS7_ILi256EEEEEENS_10bfloat16_tEfNS_4arch4Sm90ELb0ELb1ELb1ELb1ELb0ELb0ELb1ELb1ELi2ELi1ELi1ELi1ELb0EEENS1_21CollectiveEpilogueBwdISD_SE_SG_Li256ELb1ELb1ELi2EEENS1_19SingleTileSchedulerILb1ELb0ELb0ELi80EEEEEEEEEvNT_6ParamsE:
[----:B------:R-:W-:Y:S01]  /*0000*/  LDC R1, c[0x0][0x37c] ;  /* 0x0000df00ff017b82 */ /* 0x000fe20000000800 */
[----:B------:R-:W-:Y:S05]  /*0010*/  EXIT ;  /* 0x000000000000794d */ /* 0x000fea0003800000 */
.L_x_6:
        /* <DEDUP_REMOVED lines=14> */
.L_x_114:


//--------------------- .text._ZN7cutlass13device_kernelIN5flash11enable_sm90INS1_16FlashAttnBwdSm90INS1_25CollectiveMainloopBwdSm90ILi2ELi1ELi1EN4cute5tupleIJNS5_1CILi1EEES8_S8_EEENS6_IJNS7_ILi64EEENS7_ILi80EEENS7_ILi256EEEEEENS_10bfloat16_tEfNS_4arch4Sm90ELb0ELb1ELb1ELb1ELb0ELb0ELb1ELb1ELi2ELi1ELi1ELi1ELb0EEENS1_24CollectiveEpilogueBwdGQAISD_fSG_Li256ELb1ELb0EEENS1_19SingleTileSchedulerILb1ELb0ELb0ELi80EEEEEEEEEvNT_6ParamsE --------------------------
	.section	.text._ZN7cutlass13device_kernelIN5flash11enable_sm90INS1_16FlashAttnBwdSm90INS1_25CollectiveMainloopBwdSm90ILi2ELi1ELi1EN4cute5tupleIJNS5_1CILi1EEES8_S8_EEENS6_IJNS7_ILi64EEENS7_ILi80EEENS7_ILi256EEEEEENS_10bfloat16_tEfNS_4arch4Sm90ELb0ELb1ELb1ELb1ELb0ELb0ELb1ELb1ELi2ELi1ELi1ELi1ELb0EEENS1_24CollectiveEpilogueBwdGQAISD_fSG_Li256ELb1ELb0EEENS1_19SingleTileSchedulerILb1ELb0ELb0ELi80EEEEEEEEEvNT_6ParamsE,"ax",@progbits
	.align	128
.text._ZN7cutlass13device_kernelIN5flash11enable_sm90INS1_16FlashAttnBwdSm90INS1_25CollectiveMainloopBwdSm90ILi2ELi1ELi1EN4cute5tupleIJNS5_1CILi1EEES8_S8_EEENS6_IJNS7_ILi64EEENS7_ILi80EEENS7_ILi256EEEEEENS_10bfloat16_tEfNS_4arch4Sm90ELb0ELb1ELb1ELb1ELb0ELb0ELb1ELb1ELi2ELi1ELi1ELi1ELb0EEENS1_24CollectiveEpilogueBwdGQAISD_fSG_Li256ELb1ELb0EEENS1_19SingleTileSchedulerILb1ELb0ELb0ELi80EEEEEEEEEvNT_6ParamsE:
        .type           _ZN7cutlass13device_kernelIN5flash11enable_sm90INS1_16FlashAttnBwdSm90INS1_25CollectiveMainloopBwdSm90ILi2ELi1ELi1EN4cute5tupleIJNS5_1CILi1EEES8_S8_EEENS6_IJNS7_ILi64EEENS7_ILi80EEENS7_ILi256EEEEEENS_10bfloat16_tEfNS_4arch4Sm90ELb0ELb1ELb1ELb1ELb0ELb0ELb1ELb1ELi2ELi1ELi1ELi1ELb0EEENS1_24CollectiveEpilogueBwdGQAISD_fSG_Li256ELb1ELb0EEENS1_19SingleTileSchedulerILb1ELb0ELb0ELi80EEEEEEEEEvNT_6ParamsE,@function
        .size           _ZN7cutlass13device_kernelIN5flash11enable_sm90INS1_16FlashAttnBwdSm90INS1_25CollectiveMainloopBwdSm90ILi2ELi1ELi1EN4cute5tupleIJNS5_1CILi1EEES8_S8_EEENS6_IJNS7_ILi64EEENS7_ILi80EEENS7_ILi256EEEEEENS_10bfloat16_tEfNS_4arch4Sm90ELb0ELb1ELb1ELb1ELb0ELb0ELb1ELb1ELi2ELi1ELi1ELi1ELb0EEENS1_24CollectiveEpilogueBwdGQAISD_fSG_Li256ELb1ELb0EEENS1_19SingleTileSchedulerILb1ELb0ELb0ELi80EEEEEEEEEvNT_6ParamsE,(.L_x_115 - _ZN7cutlass13device_kernelIN5flash11enable_sm90INS1_16FlashAttnBwdSm90INS1_25CollectiveMainloopBwdSm90ILi2ELi1ELi1EN4cute5tupleIJNS5_1CILi1EEES8_S8_EEENS6_IJNS7_ILi64EEENS7_ILi80EEENS7_ILi256EEEEEENS_10bfloat16_tEfNS_4arch4Sm90ELb0ELb1ELb1ELb1ELb0ELb0ELb1ELb1ELi2ELi1ELi1ELi1ELb0EEENS1_24CollectiveEpilogueBwdGQAISD_fSG_Li256ELb1ELb0EEENS1_19SingleTileSchedulerILb1ELb0ELb0ELi80EEEEEEEEEvNT_6ParamsE)
        .other          _ZN7cutlass13device_kernelIN5flash11enable_sm90INS1_16FlashAttnBwdSm90INS1_25CollectiveMainloopBwdSm90ILi2ELi1ELi1EN4cute5tupleIJNS5_1CILi1EEES8_S8_EEENS6_IJNS7_ILi64EEENS7_ILi80EEENS7_ILi256EEEEEENS_10bfloat16_tEfNS_4arch4Sm90ELb0ELb1ELb1ELb1ELb0ELb0ELb1ELb1ELi2ELi1ELi1ELi1ELb0EEENS1_24CollectiveEpilogueBwdGQAISD_fSG_Li256ELb1ELb0EEENS1_19SingleTileSchedulerILb1ELb0ELb0ELi80EEEEEEEEEvNT_6ParamsE,@"STO_CUDA_ENTRY STV_DEFAULT"
_ZN7cutlass13device_kernelIN5flash11enable_sm90INS1_16FlashAttnBwdSm90INS1_25CollectiveMainloopBwdSm90ILi2ELi1ELi1EN4cute5tupleIJNS5_1CILi1EEES8_S8_EEENS6_IJNS7_ILi64EEENS7_ILi80EEENS7_ILi256EEEEEENS_10bfloat16_tEfNS_4arch4Sm90ELb0ELb1ELb1ELb1ELb0ELb0ELb1ELb1ELi2ELi1ELi1ELi1ELb0EEENS1_24CollectiveEpilogueBwdGQAISD_fSG_Li256ELb1ELb0EEENS1_19SingleTileSchedulerILb1ELb0ELb0ELi80EEEEEEEEEvNT_6ParamsE:
[----:B------:R-:W-:Y:S01]  /*0000*/  LDC R1, c[0x0][0x37c] ;  /* 0x0000df00ff017b82 */ /* 0x000fe20000000800 */
[----:B------:R-:W-:Y:S05]  /*0010*/  EXIT ;  /* 0x000000000000794d */ /* 0x000fea0003800000 */
.L_x_7:
        /* <DEDUP_REMOVED lines=14> */
.L_x_115:


//--------------------- .text._ZN7cutlass13device_kernelIN5flash11enable_sm90INS1_16FlashAttnBwdSm90INS1_25CollectiveMainloopBwdSm90ILi2ELi1ELi1EN4cute5tupleIJNS5_1CILi1EEES8_S8_EEENS6_IJNS7_ILi64EEENS7_ILi80EEENS7_ILi256EEEEEENS_10bfloat16_tEfNS_4arch4Sm90ELb1ELb0ELb1ELb0ELb0ELb0ELb1ELb1ELi2ELi1ELi1ELi1ELb0EEENS1_21CollectiveEpilogueBwdISD_SE_SG_Li256ELb0ELb1ELi2EEENS1_25SingleTileBwdLPTSchedulerILb0ELi80ELb0EEEEEEEEEvNT_6ParamsE --------------------------
	.section	.text._ZN7cutlass13device_kernelIN5flash11enable_sm90INS1_16FlashAttnBwdSm90INS1_25CollectiveMainloopBwdSm90ILi2ELi1ELi1EN4cute5tupleIJNS5_1CILi1EEES8_S8_EEENS6_IJNS7_ILi64EEENS7_ILi80EEENS7_ILi256EEEEEENS_10bfloat16_tEfNS_4arch4Sm90ELb1ELb0ELb1ELb0ELb0ELb0ELb1ELb1ELi2ELi1ELi1ELi1ELb0EEENS1_21CollectiveEpilogueBwdISD_SE_SG_Li256ELb0ELb1ELi2EEENS1_25SingleTileBwdLPTSchedulerILb0ELi80ELb0EEEEEEEEEvNT_6ParamsE,"ax",@progbits
	.align	128
.text._ZN7cutlass13device_kernelIN5flash11enable_sm90INS1_16FlashAttnBwdSm90INS1_25CollectiveMainloopBwdSm90ILi2ELi1ELi1EN4cute5tupleIJNS5_1CILi1EEES8_S8_EEENS6_IJNS7_ILi64EEENS7_ILi80EEENS7_ILi256EEEEEENS_10bfloat16_tEfNS_4arch4Sm90ELb1ELb0ELb1ELb0ELb0ELb0ELb1ELb1ELi2ELi1ELi1ELi1ELb0EEENS1_21CollectiveEpilogueBwdISD_SE_SG_Li256ELb0ELb1ELi2EEENS1_25SingleTileBwdLPTSchedulerILb0ELi80ELb0EEEEEEEEEvNT_6ParamsE:
        .type           _ZN7cutlass13device_kernelIN5flash11enable_sm90INS1_16FlashAttnBwdSm90INS1_25CollectiveMainloopBwdSm90ILi2ELi1ELi1EN4cute5tupleIJNS5_1CILi1EEES8_S8_EEENS6_IJNS7_ILi64EEENS7_ILi80EEENS7_ILi256EEEEEENS_10bfloat16_tEfNS_4arch4Sm90ELb1ELb0ELb1ELb0ELb0ELb0ELb1ELb1ELi2ELi1ELi1ELi1ELb0EEENS1_21CollectiveEpilogueBwdISD_SE_SG_Li256ELb0ELb1ELi2EEENS1_25SingleTileBwdLPTSchedulerILb0ELi80ELb0EEEEEEEEEvNT_6ParamsE,@function
        .size           _ZN7cutlass13device_kernelIN5flash11enable_sm90INS1_16FlashAttnBwdSm90INS1_25CollectiveMainloopBwdSm90ILi2ELi1ELi1EN4cute5tupleIJNS5_1CILi1EEES8_S8_EEENS6_IJNS7_ILi64EEENS7_ILi80EEENS7_ILi256EEEEEENS_10bfloat16_tEfNS_4arch4Sm90ELb1ELb0ELb1ELb0ELb0ELb0ELb1ELb1ELi2ELi1ELi1ELi1ELb0EEENS1_21CollectiveEpilogueBwdISD_SE_SG_Li256ELb0ELb1ELi2EEENS1_25SingleTileBwdLPTSchedulerILb0ELi80ELb0EEEEEEEEEvNT_6ParamsE,(.L_x_116 - _ZN7cutlass13device_kernelIN5flash11enable_sm90INS1_16FlashAttnBwdSm90INS1_25CollectiveMainloopBwdSm90ILi2ELi1ELi1EN4cute5tupleIJNS5_1CILi1EEES8_S8_EEENS6_IJNS7_ILi64EEENS7_ILi80EEENS7_ILi256EEEEEENS_10bfloat16_tEfNS_4arch4Sm90ELb1ELb0ELb1ELb0ELb0ELb0ELb1ELb1ELi2ELi1ELi1ELi1ELb0EEENS1_21CollectiveEpilogueBwdISD_SE_SG_Li256ELb0ELb1ELi2EEENS1_25SingleTileBwdLPTSchedulerILb0ELi80ELb0EEEEEEEEEvNT_6ParamsE)
        .other          _ZN7cutlass13device_kernelIN5flash11enable_sm90INS1_16FlashAttnBwdSm90INS1_25CollectiveMainloopBwdSm90ILi2ELi1ELi1EN4cute5tupleIJNS5_1CILi1EEES8_S8_EEENS6_IJNS7_ILi64EEENS7_ILi80EEENS7_ILi256EEEEEENS_10bfloat16_tEfNS_4arch4Sm90ELb1ELb0ELb1ELb0ELb0ELb0ELb1ELb1ELi2ELi1ELi1ELi1ELb0EEENS1_21CollectiveEpilogueBwdISD_SE_SG_Li256ELb0ELb1ELi2EEENS1_25SingleTileBwdLPTSchedulerILb0ELi80ELb0EEEEEEEEEvNT_6ParamsE,@"STO_CUDA_ENTRY STV_DEFAULT"
_ZN7cutlass13device_kernelIN5flash11enable_sm90INS1_16FlashAttnBwdSm90INS1_25CollectiveMainloopBwdSm90ILi2ELi1ELi1EN4cute5tupleIJNS5_1CILi1EEES8_S8_EEENS6_IJNS7_ILi64EEENS7_ILi80EEENS7_ILi256EEEEEENS_10bfloat16_tEfNS_4arch4Sm90ELb1ELb0ELb1ELb0ELb0ELb0ELb1ELb1ELi2ELi1ELi1ELi1ELb0EEENS1_21CollectiveEpilogueBwdISD_SE_SG_Li256ELb0ELb1ELi2EEENS1_25SingleTileBwdLPTSchedulerILb0ELi80ELb0EEEEEEEEEvNT_6ParamsE:
[----:B------:R-:W-:Y:S01]  /*0000*/  LDC R1, c[0x0][0x37c] ;  /* 0x0000df00ff017b82 */ /* 0x000fe20000000800 */
[----:B------:R-:W-:Y:S05]  /*0010*/  EXIT ;  /* 0x000000000000794d */ /* 0x000fea0003800000 */
.L_x_8:
        /* <DEDUP_REMOVED lines=14> */
.L_x_116:


//--------------------- .text._ZN7cutlass13device_kernelIN5flash11enable_sm90INS1_16FlashAttnBwdSm90INS1_25CollectiveMainloopBwdSm90ILi2ELi1ELi1EN4cute5tupleIJNS5_1CILi1EEES8_S8_EEENS6_IJNS7_ILi64EEENS7_ILi80EEENS7_ILi256EEEEEENS_10bfloat16_tEfNS_4arch4Sm90ELb1ELb0ELb1ELb0ELb0ELb0ELb1ELb1ELi2ELi1ELi1ELi1ELb0EEENS1_24CollectiveEpilogueBwdGQAISD_fSG_Li256ELb0ELb0EEENS1_25SingleTileBwdLPTSchedulerILb0ELi80ELb0EEEEEEEEEvNT_6ParamsE --------------------------
	.section	.text._ZN7cutlass13device_kernelIN5flash11enable_sm90INS1_16FlashAttnBwdSm90INS1_25CollectiveMainloopBwdSm90ILi2ELi1ELi1EN4cute5tupleIJNS5_1CILi1EEES8_S8_EEENS6_IJNS7_ILi64EEENS7_ILi80EEENS7_ILi256EEEEEENS_10bfloat16_tEfNS_4arch4Sm90ELb1ELb0ELb1ELb0ELb0ELb0ELb1ELb1ELi2ELi1ELi1ELi1ELb0EEENS1_24CollectiveEpilogueBwdGQAISD_fSG_Li256ELb0ELb0EEENS1_25SingleTileBwdLPTSchedulerILb0ELi80ELb0EEEEEEEEEvNT_6ParamsE,"ax",@progbits
	.align	128
.text._ZN7cutlass13device_kernelIN5flash11enable_sm90INS1_16FlashAttnBwdSm90INS1_25CollectiveMainloopBwdSm90ILi2ELi1ELi1EN4cute5tupleIJNS5_1CILi1EEES8_S8_EEENS6_IJNS7_ILi64EEENS7_ILi80EEENS7_ILi256EEEEEENS_10bfloat16_tEfNS_4arch4Sm90ELb1ELb0ELb1ELb0ELb0ELb0ELb1ELb1ELi2ELi1ELi1ELi1ELb0EEENS1_24CollectiveEpilogueBwdGQAISD_fSG_Li256ELb0ELb0EEENS1_25SingleTileBwdLPTSchedulerILb0ELi80ELb0EEEEEEEEEvNT_6ParamsE:
        .type           _ZN7cutlass13device_kernelIN5flash11enable_sm90INS1_16FlashAttnBwdSm90INS1_25CollectiveMainloopBwdSm90ILi2ELi1ELi1EN4cute5tupleIJNS5_1CILi1EEES8_S8_EEENS6_IJNS7_ILi64EEENS7_ILi80EEENS7_ILi256EEEEEENS_10bfloat16_tEfNS_4arch4Sm90ELb1ELb0ELb1ELb0ELb0ELb0ELb1ELb1ELi2ELi1ELi1ELi1ELb0EEENS1_24CollectiveEpilogueBwdGQAISD_fSG_Li256ELb0ELb0EEENS1_25SingleTileBwdLPTSchedulerILb0ELi80ELb0EEEEEEEEEvNT_6ParamsE,@function
        .size           _ZN7cutlass13device_kernelIN5flash11enable_sm90INS1_16FlashAttnBwdSm90INS1_25CollectiveMainloopBwdSm90ILi2ELi1ELi1EN4cute5tupleIJNS5_1CILi1EEES8_S8_EEENS6_IJNS7_ILi64EEENS7_ILi80EEENS7_ILi256EEEEEENS_10bfloat16_tEfNS_4arch4Sm90ELb1ELb0ELb1ELb0ELb0ELb0ELb1ELb1ELi2ELi1ELi1ELi1ELb0EEENS1_24CollectiveEpilogueBwdGQAISD_fSG_Li256ELb0ELb0EEENS1_25SingleTileBwdLPTSchedulerILb0ELi80ELb0EEEEEEEEEvNT_6ParamsE,(.L_x_117 - _ZN7cutlass13device_kernelIN5flash11enable_sm90INS1_16FlashAttnBwdSm90INS1_25CollectiveMainloopBwdSm90ILi2ELi1ELi1EN4cute5tupleIJNS5_1CILi1EEES8_S8_EEENS6_IJNS7_ILi64EEENS7_ILi80EEENS7_ILi256EEEEEENS_10bfloat16_tEfNS_4arch4Sm90ELb1ELb0ELb1ELb0ELb0ELb0ELb1ELb1ELi2ELi1ELi1ELi1ELb0EEENS1_24CollectiveEpilogueBwdGQAISD_fSG_Li256ELb0ELb0EEENS1_25SingleTileBwdLPTSchedulerILb0ELi80ELb0EEEEEEEEEvNT_6ParamsE)
        .other          _ZN7cutlass13device_kernelIN5flash11enable_sm90INS1_16FlashAttnBwdSm90INS1_25CollectiveMainloopBwdSm90ILi2ELi1ELi1EN4cute5tupleIJNS5_1CILi1EEES8_S8_EEENS6_IJNS7_ILi64EEENS7_ILi80EEENS7_ILi256EEEEEENS_10bfloat16_tEfNS_4arch4Sm90ELb1ELb0ELb1ELb0ELb0ELb0ELb1ELb1ELi2ELi1ELi1ELi1ELb0EEENS1_24CollectiveEpilogueBwdGQAISD_fSG_Li256ELb0ELb0EEENS1_25SingleTileBwdLPTSchedulerILb0ELi80ELb0EEEEEEEEEvNT_6ParamsE,@"STO_CUDA_ENTRY STV_DEFAULT"
_ZN7cutlass13device_kernelIN5flash11enable_sm90INS1_16FlashAttnBwdSm90INS1_25CollectiveMainloopBwdSm90ILi2ELi1ELi1EN4cute5tupleIJNS5_1CILi1EEES8_S8_EEENS6_IJNS7_ILi64EEENS7_ILi80EEENS7_ILi256EEEEEENS_10bfloat16_tEfNS_4arch4Sm90ELb1ELb0ELb1ELb0ELb0ELb0ELb1ELb1ELi2ELi1ELi1ELi1ELb0EEENS1_24CollectiveEpilogueBwdGQAISD_fSG_Li256ELb0ELb0EEENS1_25SingleTileBwdLPTSchedulerILb0ELi80ELb0EEEEEEEEEvNT_6ParamsE:
[----:B------:R-:W-:Y:S01]  /*0000*/  LDC R1, c[0x0][0x37c] ;  /* 0x0000df00ff017b82 */ /* 0x000fe20000000800 */
[----:B------:R-:W-:Y:S05]  /*0010*/  EXIT ;  /* 0x000000000000794d */ /* 0x000fea0003800000 */
.L_x_9:
        /* <DEDUP_REMOVED lines=14> */
.L_x_117:


//--------------------- .text._ZN7cutlass13device_kernelIN5flash22FlashAttnBwdPreprocessIN4cute5tupleIJNS3_1CILi64EEENS5_ILi256EEEEEENS_10bfloat16_tEfNS_4arch4Sm90ELb1ELb0EEEEEvNT_6ParamsE --------------------------
	.section	.text._ZN7cutlass13device_kernelIN5flash22FlashAttnBwdPreprocessIN4cute5tupleIJNS3_1CILi64EEENS5_ILi256EEEEEENS_10bfloat16_tEfNS_4arch4Sm90ELb1ELb0EEEEEvNT_6ParamsE,"ax",@progbits
	.align	128
.text._ZN7cutlass13device_kernelIN5flash22FlashAttnBwdPreprocessIN4cute5tupleIJNS3_1CILi64EEENS5_ILi256EEEEEENS_10bfloat16_tEfNS_4arch4Sm90ELb1ELb0EEEEEvNT_6ParamsE:
        .type           _ZN7cutlass13device_kernelIN5flash22FlashAttnBwdPreprocessIN4cute5tupleIJNS3_1CILi64EEENS5_ILi256EEEEEENS_10bfloat16_tEfNS_4arch4Sm90ELb1ELb0EEEEEvNT_6ParamsE,@function
        .size           _ZN7cutlass13device_kernelIN5flash22FlashAttnBwdPreprocessIN4cute5tupleIJNS3_1CILi64EEENS5_ILi256EEEEEENS_10bfloat16_tEfNS_4arch4Sm90ELb1ELb0EEEEEvNT_6ParamsE,(.L_x_118 - _ZN7cutlass13device_kernelIN5flash22FlashAttnBwdPreprocessIN4cute5tupleIJNS3_1CILi64EEENS5_ILi256EEEEEENS_10bfloat16_tEfNS_4arch4Sm90ELb1ELb0EEEEEvNT_6ParamsE)
        .other          _ZN7cutlass13device_kernelIN5flash22FlashAttnBwdPreprocessIN4cute5tupleIJNS3_1CILi64EEENS5_ILi256EEEEEENS_10bfloat16_tEfNS_4arch4Sm90ELb1ELb0EEEEEvNT_6ParamsE,@"STO_CUDA_ENTRY STV_DEFAULT"
_ZN7cutlass13device_kernelIN5flash22FlashAttnBwdPreprocessIN4cute5tupleIJNS3_1CILi64EEENS5_ILi256EEEEEENS_10bfloat16_tEfNS_4arch4Sm90ELb1ELb0EEEEEvNT_6ParamsE:
[----:B------:R-:W-:Y:S08]  /*0000*/  LDC R1, c[0x0][0x37c] ;  /* 0x0000df00ff017b82 */ /* 0x000ff00000000800 */
[----:B------:R-:W0:Y:S01]  /*0010*/  S2UR UR12, SR_CTAID.X ;  /* 0x00000000000c79c3 */ /* 0x000e220000002500 */
[----:B------:R-:W1:Y:S01]  /*0020*/  S2R R73, SR_TID.X ;  /* 0x0000000000497919 */ /* 0x000e620000002100 */
[----:B------:R-:W2:Y:S01]  /*0030*/  LDCU UR6, c[0x0][0x388] ;  /* 0x00007100ff0677ac */ /* 0x000ea20008000800 */
[----:B------:R-:W-:Y:S01]  /*0040*/  IMAD.MOV.U32 R96, RZ, RZ, 0x7f800000 ;  /* 0x7f800000ff607424 */ /* 0x000fe200078e00ff */
[----:B------:R-:W3:Y:S01]  /*0050*/  S2R R0, SR_CTAID.Z ;  /* 0x0000000000007919 */ /* 0x000ee20000002700 */
[----:B------:R-:W4:Y:S03]  /*0060*/  LDCU.64 UR10, c[0x0][0x358] ;  /* 0x00006b00ff0a77ac */ /* 0x000f260008000a00 */
[----:B------:R-:W4:Y:S08]  /*0070*/  S2UR UR13, SR_CTAID.Y ;  /* 0x00000000000d79c3 */ /* 0x000f300000002600 */
[----:B------:R-:W4:Y:S01]  /*0080*/  LDC.64 R4, c[0x0][0x400] ;  /* 0x00010000ff047b82 */ /* 0x000f220000000a00 */
[----:B0-----:R-:W-:-:S07]  /*0090*/  USHF.L.U32 UR4, UR12, 0x6, URZ ;  /* 0x000000060c047899 */ /* 0x001fce00080006ff */
[----:B------:R-:W3:Y:S01]  /*00a0*/  LDC.64 R6, c[0x0][0x408] ;  /* 0x00010200ff067b82 */ /* 0x000ee20000000a00 */
[----:B--2---:R-:W-:-:S07]  /*00b0*/  UIADD3 UR5, UPT, UPT, -UR4, UR6, URZ ;  /* 0x0000000604057290 */ /* 0x004fce000fffe1ff */
[----:B------:R-:W0:Y:S01]  /*00c0*/  LDC.64 R10, c[0x0][0x3a0] ;  /* 0x0000e800ff0a7b82 */ /* 0x000e220000000a00 */
[----:B-1----:R-:W-:-:S04]  /*00d0*/  ISETP.GE.AND P0, PT, R73, UR5, PT ;  /* 0x0000000549007c0c */ /* 0x002fc8000bf06270 */
[----:B------:R-:W-:-:S03]  /*00e0*/  ISETP.GT.U32.OR P0, PT, R73, 0x3f, P0 ;  /* 0x0000003f4900780c */ /* 0x000fc60000704470 */
[----:B------:R-:W1:Y:S08]  /*00f0*/  LDC.64 R12, c[0x0][0x3c0] ;  /* 0x0000f000ff0c7b82 */ /* 0x000e700000000a00 */
[----:B------:R-:W2:Y:S02]  /*0100*/  LDC.64 R18, c[0x0][0x3a8] ;  /* 0x0000ea00ff127b82 */ /* 0x000ea40000000a00 */
[----:B------:R-:W-:-:S02]  /*0110*/  @!P0 VIADD R2, R73, UR4 ;  /* 0x0000000449028c36 */ /* 0x000fc40008000000 */
[----:B------:R-:W-:-:S04]  /*0120*/  @!P0 IMAD.MOV.U32 R3, RZ, RZ, RZ ;  /* 0x000000ffff038224 */ /* 0x000fc800078e00ff */
[----:B------:R-:W0:Y:S01]  /*0130*/  @!P0 LDC.64 R8, c[0x0][0x3f8] ;  /* 0x0000fe00ff088b82 */ /* 0x000e220000000a00 */
[----:B----4-:R-:W-:-:S04]  /*0140*/  @!P0 IMAD.WIDE.U32 R2, R4, UR13, R2 ;  /* 0x0000000d04028c25 */ /* 0x010fc8000f8e0002 */
[----:B------:R-:W-:-:S03]  /*0150*/  @!P0 IMAD R3, R5, UR13, R3 ;  /* 0x0000000d05038c24 */ /* 0x000fc6000f8e0203 */
[----:B------:R-:W4:Y:S01]  /*0160*/  LDC.64 R66, c[0x0][0x3c8] ;  /* 0x0000f200ff427b82 */ /* 0x000f220000000a00 */
[----:B---3--:R-:W-:-:S04]  /*0170*/  @!P0 IMAD.WIDE.U32 R2, R0, R6, R2 ;  /* 0x0000000600028225 */ /* 0x008fc800078e0002 */
[----:B------:R-:W-:Y:S01]  /*0180*/  @!P0 IMAD R3, R0, R7, R3 ;  /* 0x0000000700038224 */ /* 0x000fe200078e0203 */
[----:B0-----:R-:W-:-:S04]  /*0190*/  @!P0 LEA R4, P1, R2, R8, 0x2 ;  /* 0x0000000802048211 */ /* 0x001fc800078210ff */
[----:B------:R-:W-:Y:S02]  /*01a0*/  @!P0 LEA.HI.X R5, R2, R9, R3, 0x2, P1 ;  /* 0x0000000902058211 */ /* 0x000fe400008f1403 */
[----:B------:R-:W-:Y:S02]  /*01b0*/  SHF.L.U32 R2, R73, 0x3, RZ ;  /* 0x0000000349027819 */ /* 0x000fe400000006ff */
[----:B------:R-:W-:Y:S01]  /*01c0*/  SHF.R.U32.HI R73, RZ, 0x4, R73 ;  /* 0x00000004ff497819 */ /* 0x000fe20000011649 */
[----:B------:R-:W-:Y:S01]  /*01d0*/  IMAD.MOV.U32 R3, RZ, RZ, RZ ;  /* 0x000000ffff037224 */ /* 0x000fe200078e00ff */
[----:B------:R-:W-:Y:S01]  /*01e0*/  LOP3.LUT R2, R2, 0x78, RZ, 0xc0, !PT ;  /* 0x0000007802027812 */ /* 0x000fe200078ec0ff */
[----:B------:R0:W5:Y:S01]  /*01f0*/  @!P0 LDG.E R96, desc[UR10][R4.64] ;  /* 0x0000000a04608981 */ /* 0x000162000c1e1900 */
[----:B------:R-:W-:Y:S01]  /*0200*/  ISETP.GE.AND P3, PT, R73, UR5, PT ;  /* 0x0000000549007c0c */ /* 0x000fe2000bf66270 */
[----:B------:R-:W-:Y:S01]  /*0210*/  UIMAD.WIDE.U32 UR8, UR12, 0x40, URZ ;  /* 0x000000400c0878a5 */ /* 0x000fe2000f8e00ff */
[----:B------:R-:W-:Y:S01]  /*0220*/  BSSY.RECONVERGENT B0, `(.L_x_10) ;  /* 0x0000030000007945 */ /* 0x000fe20003800200 */
[----:B------:R-:W-:Y:S01]  /*0230*/  IMAD.WIDE.U32 R6, R10, UR13, R2 ;  /* 0x0000000d0a067c25 */ /* 0x000fe2000f8e0002 */
[----:B------:R-:W-:-:S02]  /*0240*/  CS2R R68, SRZ ;  /* 0x0000000000447805 */ /* 0x000fc4000001ff00 */
[----:B------:R-:W-:Y:S02]  /*0250*/  CS2R R70, SRZ ;  /* 0x0000000000467805 */ /* 0x000fe4000001ff00 */
[----:B------:R-:W-:Y:S01]  /*0260*/  CS2R R48, SRZ ;  /* 0x0000000000307805 */ /* 0x000fe2000001ff00 */
[----:B-1----:R-:W-:Y:S01]  /*0270*/  IMAD.WIDE.U32 R8, R12, UR13, R2 ;  /* 0x0000000d0c087c25 */ /* 0x002fe2000f8e0002 */
[----:B------:R-:W-:Y:S02]  /*0280*/  CS2R R50, SRZ ;  /* 0x0000000000327805 */ /* 0x000fe4000001ff00 */
[C---:B0-----:R-:W-:Y:S02]  /*0290*/  IADD3 R5, PT, PT, R73.reuse, 0x30, RZ ;  /* 0x0000003049057810 */ /* 0x041fe40007ffe0ff */
[----:B------:R-:W-:Y:S01]  /*02a0*/  CS2R R60, SRZ ;  /* 0x00000000003c7805 */ /* 0x000fe2000001ff00 */
[----:B------:R-:W-:Y:S01]  /*02b0*/  VIADD R4, R73, 0x10 ;  /* 0x0000001049047836 */ /* 0x000fe20000000000 */
[----:B------:R-:W-:Y:S01]  /*02c0*/  CS2R R62, SRZ ;  /* 0x00000000003e7805 */ /* 0x000fe2000001ff00 */
[----:B------:R-:W-:Y:S01]  /*02d0*/  IMAD R7, R11, UR13, R7 ;  /* 0x0000000d0b077c24 */ /* 0x000fe2000f8e0207 */
[----:B------:R-:W-:Y:S01]  /*02e0*/  ISETP.GE.AND P2, PT, R5, UR5, PT ;  /* 0x0000000505007c0c */ /* 0x000fe2000bf46270 */
[----:B------:R-:W-:Y:S01]  /*02f0*/  IMAD R9, R13, UR13, R9 ;  /* 0x0000000d0d097c24 */ /* 0x000fe2000f8e0209 */
[----:B------:R-:W-:Y:S01]  /*0300*/  ISETP.GE.AND P0, PT, R4, UR5, PT ;  /* 0x0000000504007c0c */ /* 0x000fe2000bf06270 */
[----:B------:R-:W-:Y:S01]  /*0310*/  VIADD R4, R73, 0x20 ;  /* 0x0000002049047836 */ /* 0x000fe20000000000 */
[----:B------:R-:W-:Y:S01]  /*0320*/  CS2R R40, SRZ ;  /* 0x0000000000287805 */ /* 0x000fe2000001ff00 */
[----:B--2---:R-:W-:Y:S01]  /*0330*/  IMAD.WIDE.U32 R10, R0, R18, R6 ;  /* 0x00000012000a7225 */ /* 0x004fe200078e0006 */
[----:B------:R-:W-:-:S02]  /*0340*/  CS2R R42, SRZ ;  /* 0x00000000002a7805 */ /* 0x000fc4000001ff00 */
[----:B------:R-:W-:Y:S02]  /*0350*/  CS2R R12, SRZ ;  /* 0x00000000000c7805 */ /* 0x000fe4000001ff00 */
[----:B------:R-:W-:Y:S01]  /*0360*/  ISETP.GE.AND P1, PT, R4, UR5, PT ;  /* 0x0000000504007c0c */ /* 0x000fe2000bf26270 */
[C---:B----4-:R-:W-:Y:S01]  /*0370*/  IMAD.WIDE.U32 R64, R0.reuse, R66, R8 ;  /* 0x0000004200407225 */ /* 0x050fe200078e0008 */
[----:B------:R-:W-:Y:S02]  /*0380*/  CS2R R14, SRZ ;  /* 0x00000000000e7805 */ /* 0x000fe4000001ff00 */
[----:B------:R-:W-:Y:S02]  /*0390*/  CS2R R32, SRZ ;  /* 0x0000000000207805 */ /* 0x000fe4000001ff00 */
[----:B------:R-:W-:Y:S01]  /*03a0*/  CS2R R34, SRZ ;  /* 0x0000000000227805 */ /* 0x000fe2000001ff00 */
[C---:B------:R-:W-:Y:S01]  /*03b0*/  IMAD R19, R0.reuse, R19, R11 ;  /* 0x0000001300137224 */ /* 0x040fe200078e020b */
[----:B------:R-:W-:Y:S01]  /*03c0*/  CS2R R4, SRZ ;  /* 0x0000000000047805 */ /* 0x000fe2000001ff00 */
[----:B------:R-:W-:Y:S01]  /*03d0*/  IMAD R67, R0, R67, R65 ;  /* 0x0000004300437224 */ /* 0x000fe200078e0241 */
[----:B------:R-:W-:-:S02]  /*03e0*/  CS2R R6, SRZ ;  /* 0x0000000000067805 */ /* 0x000fc4000001ff00 */
[----:B------:R-:W-:Y:S02]  /*03f0*/  CS2R R24, SRZ ;  /* 0x0000000000187805 */ /* 0x000fe4000001ff00 */
[----:B------:R-:W-:Y:S02]  /*0400*/  CS2R R26, SRZ ;  /* 0x00000000001a7805 */ /* 0x000fe4000001ff00 */
[----:B------:R-:W-:Y:S02]  /*0410*/  LOP3.LUT R73, R73, UR8, RZ, 0xfc, !PT ;  /* 0x0000000849497c12 */ /* 0x000fe4000f8efcff */
[----:B------:R-:W-:Y:S01]  /*0420*/  LOP3.LUT R78, R2, 0x80, RZ, 0xfc, !PT ;  /* 0x00000080024e7812 */ /* 0x000fe200078efcff */
[----:B------:R-:W-:Y:S06]  /*0430*/  @P3 BRA `(.L_x_11) ;  /* 0x0000000000383947 */ /* 0x000fec0003800000 */
[----:B------:R-:W0:Y:S01]  /*0440*/  LDC.64 R20, c[0x0][0x398] ;  /* 0x0000e600ff147b82 */ /* 0x000e220000000a00 */
[----:B------:R-:W1:Y:S01]  /*0450*/  LDCU UR4, c[0x0][0x38c] ;  /* 0x00007180ff0477ac */ /* 0x000e620008000800 */
[----:B------:R-:W-:Y:S01]  /*0460*/  IMAD.MOV.U32 R18, RZ, RZ, R10 ;  /* 0x000000ffff127224 */ /* 0x000fe200078e000a */
[----:B------:R-:W2:Y:S01]  /*0470*/  LDCU.64 UR14, c[0x0][0x380] ;  /* 0x00007000ff0e77ac */ /* 0x000ea20008000a00 */
[----:B-1----:R-:W-:Y:S02]  /*0480*/  ISETP.GE.AND P4, PT, R2, UR4, PT ;  /* 0x0000000402007c0c */ /* 0x002fe4000bf86270 */
[----:B------:R-:W-:Y:S01]  /*0490*/  ISETP.GE.AND P5, PT, R78, UR4, PT ;  /* 0x000000044e007c0c */ /* 0x000fe2000bfa6270 */
[----:B0-----:R-:W-:Y:S02]  /*04a0*/  IMAD R8, R20, UR9, RZ ;  /* 0x0000000914087c24 */ /* 0x001fe4000f8e02ff */
[----:B------:R-:W-:-:S04]  /*04b0*/  IMAD.WIDE.U32 R16, R73, R20, R18 ;  /* 0x0000001449107225 */ /* 0x000fc800078e0012 */
[----:B------:R-:W-:Y:S01]  /*04c0*/  IMAD R9, R73, R21, R8 ;  /* 0x0000001549097224 */ /* 0x000fe200078e0208 */
[----:B--2---:R-:W-:-:S03]  /*04d0*/  LEA R8, P6, R16, UR14, 0x1 ;  /* 0x0000000e10087c11 */ /* 0x004fc6000f8c08ff */
[----:B------:R-:W-:-:S05]  /*04e0*/  IMAD.IADD R9, R17, 0x1, R9 ;  /* 0x0000000111097824 */ /* 0x000fca00078e0209 */
[----:B------:R-:W-:-:S05]  /*04f0*/  LEA.HI.X R9, R16, UR15, R9, 0x1, P6 ;  /* 0x0000000f10097c11 */ /* 0x000fca000b0f0c09 */
[----:B------:R0:W5:Y:S04]  /*0500*/  @!P4 LDG.E.128 R68, desc[UR10][R8.64] ;  /* 0x0000000a0844c981 */ /* 0x000168000c1e1d00 */
[----:B------:R0:W5:Y:S02]  /*0510*/  @!P5 LDG.E.128 R48, desc[UR10][R8.64+0x100] ;  /* 0x0001000a0830d981 */ /* 0x000164000c1e1d00 */
.L_x_11:
[----:B------:R-:W-:Y:S05]  /*0520*/  BSYNC.RECONVERGENT B0 ;  /* 0x0000000000007941 */ /* 0x000fea0003800200 */
.L_x_10:
[----:B------:R-:W-:Y:S04]  /*0530*/  BSSY.RECONVERGENT B0, `(.L_x_12) ;  /* 0x0000013000007945 */ /* 0x000fe80003800200 */
[----:B------:R-:W-:Y:S05]  /*0540*/  @P0 BRA `(.L_x_13) ;  /* 0x0000000000440947 */ /* 0x000fea0003800000 */
[----:B------:R-:W1:Y:S01]  /*0550*/  LDCU.64 UR14, c[0x0][0x398] ;  /* 0x00007300ff0e77ac */ /* 0x000e620008000a00 */
[----:B0-----:R-:W-:Y:S01]  /*0560*/  IADD3 R9, P4, PT, R73, 0x10, RZ ;  /* 0x0000001049097810 */ /* 0x001fe20007f9e0ff */
[----:B------:R-:W-:Y:S01]  /*0570*/  IMAD.MOV.U32 R17, RZ, RZ, R19 ;  /* 0x000000ffff117224 */ /* 0x000fe200078e0013 */
[----:B------:R-:W-:Y:S01]  /*0580*/  MOV R16, R10 ;  /* 0x0000000a00107202 */ /* 0x000fe20000000f00 */
[----:B------:R-:W0:Y:S02]  /*0590*/  LDCU UR4, c[0x0][0x38c] ;  /* 0x00007180ff0477ac */ /* 0x000e240008000800 */
[----:B------:R-:W-:Y:S01]  /*05a0*/  IMAD.X R8, RZ, RZ, UR9, P4 ;  /* 0x00000009ff087e24 */ /* 0x000fe2000a0e06ff */
[----:B------:R-:W2:Y:S03]  /*05b0*/  LDCU.64 UR16, c[0x0][0x380] ;  /* 0x00007000ff1077ac */ /* 0x000ea60008000a00 */
[----:B-1----:R-:W-:-:S02]  /*05c0*/  IMAD R8, R8, UR14, RZ ;  /* 0x0000000e08087c24 */ /* 0x002fc4000f8e02ff */
[----:B------:R-:W-:Y:S01]  /*05d0*/  IMAD.WIDE.U32 R16, R9, UR14, R16 ;  /* 0x0000000e09107c25 */ /* 0x000fe2000f8e0010 */
[----:B0-----:R-:W-:-:S03]  /*05e0*/  ISETP.GE.AND P5, PT, R2, UR4, PT ;  /* 0x0000000402007c0c */ /* 0x001fc6000bfa6270 */
[----:B------:R-:W-:Y:S01]  /*05f0*/  IMAD R9, R9, UR15, R8 ;  /* 0x0000000f09097c24 */ /* 0x000fe2000f8e0208 */
[----:B------:R-:W-:Y:S02]  /*0600*/  ISETP.GE.AND P6, PT, R78, UR4, PT ;  /* 0x000000044e007c0c */ /* 0x000fe4000bfc6270 */
[----:B--2---:R-:W-:Y:S01]  /*0610*/  LEA R8, P4, R16, UR16, 0x1 ;  /* 0x0000001010087c11 */ /* 0x004fe2000f8808ff */
[----:B------:R-:W-:-:S05]  /*0620*/  IMAD.IADD R9, R17, 0x1, R9 ;  /* 0x0000000111097824 */ /* 0x000fca00078e0209 */
[----:B------:R-:W-:-:S05]  /*0630*/  LEA.HI.X R9, R16, UR17, R9, 0x1, P4 ;  /* 0x0000001110097c11 */ /* 0x000fca000a0f0c09 */
[----:B------:R1:W5:Y:S04]  /*0640*/  @!P5 LDG.E.128 R60, desc[UR10][R8.64] ;  /* 0x0000000a083cd981 */ /* 0x000368000c1e1d00 */
[----:B------:R1:W5:Y:S02]  /*0650*/  @!P6 LDG.E.128 R40, desc[UR10][R8.64+0x100] ;  /* 0x0001000a0828e981 */ /* 0x000364000c1e1d00 */
.L_x_13:
[----:B------:R-:W-:Y:S05]  /*0660*/  BSYNC.RECONVERGENT B0 ;  /* 0x0000000000007941 */ /* 0x000fea0003800200 */
.L_x_12:
[----:B------:R-:W-:Y:S04]  /*0670*/  BSSY.RECONVERGENT B0, `(.L_x_14) ;  /* 0x0000013000007945 */ /* 0x000fe80003800200 */
[----:B------:R-:W-:Y:S05]  /*0680*/  @P1 BRA `(.L_x_15) ;  /* 0x0000000000441947 */ /* 0x000fea0003800000 */
[----:B------:R-:W2:Y:S01]  /*0690*/  LDCU.64 UR14, c[0x0][0x398] ;  /* 0x00007300ff0e77ac */ /* 0x000ea20008000a00 */
[----:B01----:R-:W-:Y:S01]  /*06a0*/  IADD3 R9, P4, PT, R73, 0x20, RZ ;  /* 0x0000002049097810 */ /* 0x003fe20007f9e0ff */
[----:B------:R-:W-:Y:S01]  /*06b0*/  IMAD.MOV.U32 R17, RZ, RZ, R19 ;  /* 0x000000ffff117224 */ /* 0x000fe200078e0013 */
[----:B------:R-:W-:Y:S01]  /*06c0*/  MOV R16, R10 ;  /* 0x0000000a00107202 */ /* 0x000fe20000000f00 */
[----:B------:R-:W0:Y:S02]  /*06d0*/  LDCU UR4, c[0x0][0x38c] ;  /* 0x00007180ff0477ac */ /* 0x000e240008000800 */
[----:B------:R-:W-:Y:S01]  /*06e0*/  IMAD.X R8, RZ, RZ, UR9, P4 ;  /* 0x00000009ff087e24 */ /* 0x000fe2000a0e06ff */
[----:B------:R-:W1:Y:S03]  /*06f0*/  LDCU.64 UR16, c[0x0][0x380] ;  /* 0x00007000ff1077ac */ /* 0x000e660008000a00 */
[----:B--2---:R-:W-:-:S02]  /*0700*/  IMAD R8, R8, UR14, RZ ;  /* 0x0000000e08087c24 */ /* 0x004fc4000f8e02ff */
[----:B------:R-:W-:Y:S01]  /*0710*/  IMAD.WIDE.U32 R16, R9, UR14, R16 ;  /* 0x0000000e09107c25 */ /* 0x000fe2000f8e0010 */
[----:B0-----:R-:W-:-:S03]  /*0720*/  ISETP.GE.AND P5, PT, R2, UR4, PT ;  /* 0x0000000402007c0c */ /* 0x001fc6000bfa6270 */
[----:B------:R-:W-:Y:S01]  /*0730*/  IMAD R9, R9, UR15, R8 ;  /* 0x0000000f09097c24 */ /* 0x000fe2000f8e0208 */
[----:B------:R-:W-:Y:S02]  /*0740*/  ISETP.GE.AND P6, PT, R78, UR4, PT ;  /* 0x000000044e007c0c */ /* 0x000fe4000bfc6270 */
[----:B-1----:R-:W-:Y:S01]  /*0750*/  LEA R8, P4, R16, UR16, 0x1 ;  /* 0x0000001010087c11 */ /* 0x002fe2000f8808ff */
[----:B------:R-:W-:-:S05]  /*0760*/  IMAD.IADD R9, R17, 0x1, R9 ;  /* 0x0000000111097824 */ /* 0x000fca00078e0209 */
[----:B------:R-:W-:-:S05]  /*0770*/  LEA.HI.X R9, R16, UR17, R9, 0x1, P4 ;  /* 0x0000001110097c11 */ /* 0x000fca000a0f0c09 */
[----:B------:R2:W5:Y:S04]  /*0780*/  @!P5 LDG.E.128 R12, desc[UR10][R8.64] ;  /* 0x0000000a080cd981 */ /* 0x000568000c1e1d00 */
[----:B------:R2:W5:Y:S02]  /*0790*/  @!P6 LDG.E.128 R32, desc[UR10][R8.64+0x100] ;  /* 0x0001000a0820e981 */ /* 0x000564000c1e1d00 */
.L_x_15:
[----:B------:R-:W-:Y:S05]  /*07a0*/  BSYNC.RECONVERGENT B0 ;  /* 0x0000000000007941 */ /* 0x000fea0003800200 */
.L_x_14:
[----:B------:R-:W-:Y:S04]  /*07b0*/  BSSY.RECONVERGENT B0, `(.L_x_16) ;  /* 0x0000012000007945 */ /* 0x000fe80003800200 */
[----:B------:R-:W-:Y:S05]  /*07c0*/  @P2 BRA `(.L_x_17) ;  /* 0x0000000000402947 */ /* 0x000fea0003800000 */
[----:B------:R-:W3:Y:S01]  /*07d0*/  LDCU.64 UR14, c[0x0][0x398] ;  /* 0x00007300ff0e77ac */ /* 0x000ee20008000a00 */
[----:B012---:R-:W-:Y:S01]  /*07e0*/  IADD3 R9, P4, PT, R73, 0x30, RZ ;  /* 0x0000003049097810 */ /* 0x007fe20007f9e0ff */
[----:B------:R-:W-:Y:S01]  /*07f0*/  IMAD.MOV.U32 R11, RZ, RZ, R19 ;  /* 0x000000ffff0b7224 */ /* 0x000fe200078e0013 */
[----:B------:R-:W0:Y:S02]  /*0800*/  LDCU UR4, c[0x0][0x38c] ;  /* 0x00007180ff0477ac */ /* 0x000e240008000800 */
[----:B------:R-:W-:Y:S01]  /*0810*/  IADD3.X R8, PT, PT, RZ, UR9, RZ, P4, !PT ;  /* 0x00000009ff087c10 */ /* 0x000fe2000a7fe4ff */
[----:B------:R-:W1:Y:S04]  /*0820*/  LDCU.64 UR16, c[0x0][0x380] ;  /* 0x00007000ff1077ac */ /* 0x000e680008000a00 */
[----:B---3--:R-:W-:-:S02]  /*0830*/  IMAD R8, R8, UR14, RZ ;  /* 0x0000000e08087c24 */ /* 0x008fc4000f8e02ff */
        /* <DEDUP_REMOVED lines=9> */
.L_x_17:
[----:B------:R-:W-:Y:S05]  /*08d0*/  BSYNC.RECONVERGENT B0 ;  /* 0x0000000000007941 */ /* 0x000fea0003800200 */
.L_x_16:
[----:B------:R-:W-:Y:S01]  /*08e0*/  BSSY.RECONVERGENT B0, `(.L_x_18) ;  /* 0x0000020000007945 */ /* 0x000fe20003800200 */
[----:B------:R-:W-:Y:S02]  /*08f0*/  CS2R R16, SRZ ;  /* 0x0000000000107805 */ /* 0x000fe4000001ff00 */
[----:B------:R-:W-:Y:S02]  /*0900*/  CS2R R18, SRZ ;  /* 0x0000000000127805 */ /* 0x000fe4000001ff00 */
[----:B------:R-:W-:Y:S02]  /*0910*/  CS2R R52, SRZ ;  /* 0x0000000000347805 */ /* 0x000fe4000001ff00 */
[----:B------:R-:W-:Y:S02]  /*0920*/  CS2R R54, SRZ ;  /* 0x0000000000367805 */ /* 0x000fe4000001ff00 */
[----:B------:R-:W-:Y:S02]  /*0930*/  CS2R R56, SRZ ;  /* 0x0000000000387805 */ /* 0x000fe4000001ff00 */
[----:B------:R-:W-:-:S02]  /*0940*/  CS2R R58, SRZ ;  /* 0x00000000003a7805 */ /* 0x000fc4000001ff00 */
[----:B------:R-:W-:Y:S02]  /*0950*/  CS2R R44, SRZ ;  /* 0x00000000002c7805 */ /* 0x000fe4000001ff00 */
[----:B------:R-:W-:Y:S02]  /*0960*/  CS2R R46, SRZ ;  /* 0x00000000002e7805 */ /* 0x000fe4000001ff00 */
[----:B0123--:R-:W-:Y:S02]  /*0970*/  CS2R R8, SRZ ;  /* 0x0000000000087805 */ /* 0x00ffe4000001ff00 */
[----:B------:R-:W-:Y:S02]  /*0980*/  CS2R R10, SRZ ;  /* 0x00000000000a7805 */ /* 0x000fe4000001ff00 */
[----:B------:R-:W-:Y:S02]  /*0990*/  CS2R R36, SRZ ;  /* 0x0000000000247805 */ /* 0x000fe4000001ff00 */
[----:B------:R-:W-:-:S02]  /*09a0*/  CS2R R38, SRZ ;  /* 0x0000000000267805 */ /* 0x000fc4000001ff00 */
[----:B------:R-:W-:Y:S02]  /*09b0*/  CS2R R20, SRZ ;  /* 0x0000000000147805 */ /* 0x000fe4000001ff00 */
[----:B------:R-:W-:Y:S02]  /*09c0*/  CS2R R22, SRZ ;  /* 0x0000000000167805 */ /* 0x000fe4000001ff00 */
[----:B------:R-:W-:Y:S02]  /*09d0*/  CS2R R28, SRZ ;  /* 0x00000000001c7805 */ /* 0x000fe4000001ff00 */
[----:B------:R-:W-:Y:S01]  /*09e0*/  CS2R R30, SRZ ;  /* 0x00000000001e7805 */ /* 0x000fe2000001ff00 */
[----:B------:R-:W-:Y:S06]  /*09f0*/  @P3 BRA `(.L_x_19) ;  /* 0x0000000000383947 */ /* 0x000fec0003800000 */
[----:B------:R-:W0:Y:S01]  /*0a00*/  LDC.64 R74, c[0x0][0x3b8] ;  /* 0x0000ee00ff4a7b82 */ /* 0x000e220000000a00 */
[----:B------:R-:W1:Y:S01]  /*0a10*/  LDCU UR4, c[0x0][0x38c] ;  /* 0x00007180ff0477ac */ /* 0x000e620008000800 */
[----:B------:R-:W-:-:S06]  /*0a20*/  MOV R66, R64 ;  /* 0x0000004000427202 */ /* 0x000fcc0000000f00 */
[----:B------:R-:W2:Y:S01]  /*0a30*/  LDC.64 R80, c[0x0][0x3b0] ;  /* 0x0000ec00ff507b82 */ /* 0x000ea20000000a00 */
[----:B-1----:R-:W-:Y:S02]  /*0a40*/  ISETP.GE.AND P4, PT, R2, UR4, PT ;  /* 0x0000000402007c0c */ /* 0x002fe4000bf86270 */
[----:B------:R-:W-:Y:S01]  /*0a50*/  ISETP.GE.AND P5, PT, R78, UR4, PT ;  /* 0x000000044e007c0c */ /* 0x000fe2000bfa6270 */
[----:B0-----:R-:W-:Y:S02]  /*0a60*/  IMAD R72, R74, UR9, RZ ;  /* 0x000000094a487c24 */ /* 0x001fe4000f8e02ff */
[----:B------:R-:W-:-:S04]  /*0a70*/  IMAD.WIDE.U32 R76, R73, R74, R66 ;  /* 0x0000004a494c7225 */ /* 0x000fc800078e0042 */
[----:B------:R-:W-:Y:S01]  /*0a80*/  IMAD R75, R73, R75, R72 ;  /* 0x0000004b494b7224 */ /* 0x000fe200078e0248 */
[----:B--2---:R-:W-:-:S03]  /*0a90*/  LEA R74, P3, R76, R80, 0x1 ;  /* 0x000000504c4a7211 */ /* 0x004fc600078608ff */
[----:B------:R-:W-:-:S05]  /*0aa0*/  IMAD.IADD R72, R77, 0x1, R75 ;  /* 0x000000014d487824 */ /* 0x000fca00078e024b */
[----:B------:R-:W-:-:S05]  /*0ab0*/  LEA.HI.X R75, R76, R81, R72, 0x1, P3 ;  /* 0x000000514c4b7211 */ /* 0x000fca00018f0c48 */
[----:B------:R0:W5:Y:S04]  /*0ac0*/  @!P4 LDG.E.128 R16, desc[UR10][R74.64] ;  /* 0x0000000a4a10c981 */ /* 0x000168000c1e1d00 */
[----:B------:R0:W5:Y:S02]  /*0ad0*/  @!P5 LDG.E.128 R52, desc[UR10][R74.64+0x100] ;  /* 0x0001000a4a34d981 */ /* 0x000164000c1e1d00 */
.L_x_19:
[----:B------:R-:W-:Y:S05]  /*0ae0*/  BSYNC.RECONVERGENT B0 ;  /* 0x0000000000007941 */ /* 0x000fea0003800200 */
.L_x_18:
[----:B------:R-:W-:Y:S04]  /*0af0*/  BSSY.RECONVERGENT B0, `(.L_x_20) ;  /* 0x0000012000007945 */ /* 0x000fe80003800200 */
[----:B------:R-:W-:Y:S05]  /*0b00*/  @P0 BRA `(.L_x_21) ;  /* 0x0000000000400947 */ /* 0x000fea0003800000 */
[----:B------:R-:W1:Y:S01]  /*0b10*/  LDCU.128 UR16, c[0x0][0x3b0] ;  /* 0x00007600ff1077ac */ /* 0x000e620008000c00 */
[----:B0-----:R-:W-:Y:S01]  /*0b20*/  IADD3 R75, P0, PT, R73, 0x10, RZ ;  /* 0x00000010494b7810 */ /* 0x001fe20007f1e0ff */
[----:B------:R-:W-:Y:S01]  /*0b30*/  IMAD.MOV.U32 R77, RZ, RZ, R67 ;  /* 0x000000ffff4d7224 */ /* 0x000fe200078e0043 */
[----:B------:R-:W-:Y:S01]  /*0b40*/  MOV R76, R64 ;  /* 0x00000040004c7202 */ /* 0x000fe20000000f00 */
[----:B------:R-:W0:Y:S02]  /*0b50*/  LDCU UR4, c[0x0][0x38c] ;  /* 0x00007180ff0477ac */ /* 0x000e240008000800 */
[----:B------:R-:W-:-:S04]  /*0b60*/  IMAD.X R72, RZ, RZ, UR9, P0 ;  /* 0x00000009ff487e24 */ /* 0x000fc800080e06ff */
[----:B-1----:R-:W-:Y:S02]  /*0b70*/  IMAD R72, R72, UR18, RZ ;  /* 0x0000001248487c24 */ /* 0x002fe4000f8e02ff */
[----:B------:R-:W-:Y:S01]  /*0b80*/  IMAD.WIDE.U32 R76, R75, UR18, R76 ;  /* 0x000000124b4c7c25 */ /* 0x000fe2000f8e004c */
[----:B0-----:R-:W-:-:S03]  /*0b90*/  ISETP.GE.AND P3, PT, R2, UR4, PT ;  /* 0x0000000402007c0c */ /* 0x001fc6000bf66270 */
[----:B------:R-:W-:Y:S01]  /*0ba0*/  IMAD R75, R75, UR19, R72 ;  /* 0x000000134b4b7c24 */ /* 0x000fe2000f8e0248 */
[----:B------:R-:W-:Y:S02]  /*0bb0*/  ISETP.GE.AND P4, PT, R78, UR4, PT ;  /* 0x000000044e007c0c */ /* 0x000fe4000bf86270 */
[----:B------:R-:W-:Y:S01]  /*0bc0*/  LEA R74, P0, R76, UR16, 0x1 ;  /* 0x000000104c4a7c11 */ /* 0x000fe2000f8008ff */
[----:B------:R-:W-:-:S05]  /*0bd0*/  IMAD.IADD R75, R77, 0x1, R75 ;  /* 0x000000014d4b7824 */ /* 0x000fca00078e024b */
[----:B------:R-:W-:-:S05]  /*0be0*/  LEA.HI.X R75, R76, UR17, R75, 0x1, P0 ;  /* 0x000000114c4b7c11 */ /* 0x000fca00080f0c4b */
[----:B------:R1:W5:Y:S04]  /*0bf0*/  @!P3 LDG.E.128 R56, desc[UR10][R74.64] ;  /* 0x0000000a4a38b981 */ /* 0x000368000c1e1d00 */
[----:B------:R1:W5:Y:S02]  /*0c00*/  @!P4 LDG.E.128 R44, desc[UR10][R74.64+0x100] ;  /* 0x0001000a4a2cc981 */ /* 0x000364000c1e1d00 */
.L_x_21:
[----:B------:R-:W-:Y:S05]  /*0c10*/  BSYNC.RECONVERGENT B0 ;  /* 0x0000000000007941 */ /* 0x000fea0003800200 */
.L_x_20:
[----:B------:R-:W-:Y:S04]  /*0c20*/  BSSY.RECONVERGENT B0, `(.L_x_22) ;  /* 0x0000012000007945 */ /* 0x000fe80003800200 */
[----:B------:R-:W-:Y:S05]  /*0c30*/  @P1 BRA `(.L_x_23) ;  /* 0x0000000000401947 */ /* 0x000fea0003800000 */
[----:B------:R-:W2:Y:S01]  /*0c40*/  LDCU.128 UR16, c[0x0][0x3b0] ;  /* 0x00007600ff1077ac */ /* 0x000ea20008000c00 */
[----:B01----:R-:W-:Y:S01]  /*0c50*/  IADD3 R75, P0, PT, R73, 0x20, RZ ;  /* 0x00000020494b7810 */ /* 0x003fe20007f1e0ff */
[----:B------:R-:W-:Y:S01]  /*0c60*/  IMAD.MOV.U32 R76, RZ, RZ, R64 ;  /* 0x000000ffff4c7224 */ /* 0x000fe200078e0040 */
[----:B------:R-:W0:Y:S02]  /*0c70*/  LDCU UR4, c[0x0][0x38c] ;  /* 0x00007180ff0477ac */ /* 0x000e240008000800 */
[----:B------:R-:W-:Y:S01]  /*0c80*/  IADD3.X R72, PT, PT, RZ, UR9, RZ, P0, !PT ;  /* 0x00000009ff487c10 */ /* 0x000fe200087fe4ff */
[----:B------:R-:W-:-:S04]  /*0c90*/  IMAD.MOV.U32 R77, RZ, RZ, R67 ;  /* 0x000000ffff4d7224 */ /* 0x000fc800078e0043 */
[----:B--2---:R-:W-:Y:S02]  /*0ca0*/  IMAD R72, R72, UR18, RZ ;  /* 0x0000001248487c24 */ /* 0x004fe4000f8e02ff */
[----:B------:R-:W-:Y:S01]  /*0cb0*/  IMAD.WIDE.U32 R76, R75, UR18, R76 ;  /* 0x000000124b4c7c25 */ /* 0x000fe2000f8e004c */
[----:B0-----:R-:W-:-:S03]  /*0cc0*/  ISETP.GE.AND P1, PT, R2, UR4, PT ;  /* 0x0000000402007c0c */ /* 0x001fc6000bf26270 */
[----:B------:R-:W-:Y:S01]  /*0cd0*/  IMAD R75, R75, UR19, R72 ;  /* 0x000000134b4b7c24 */ /* 0x000fe2000f8e0248 */
[----:B------:R-:W-:Y:S02]  /*0ce0*/  ISETP.GE.AND P3, PT, R78, UR4, PT ;  /* 0x000000044e007c0c */ /* 0x000fe4000bf66270 */
[----:B------:R-:W-:Y:S02]  /*0cf0*/  LEA R74, P0, R76, UR16, 0x1 ;  /* 0x000000104c4a7c11 */ /* 0x000fe4000f8008ff */
[----:B------:R-:W-:-:S04]  /*0d00*/  IADD3 R75, PT, PT, R77, R75, RZ ;  /* 0x0000004b4d4b7210 */ /* 0x000fc80007ffe0ff */
[----:B------:R-:W-:-:S05]  /*0d10*/  LEA.HI.X R75, R76, UR17, R75, 0x1, P0 ;  /* 0x000000114c4b7c11 */ /* 0x000fca00080f0c4b */
[----:B------:R2:W5:Y:S04]  /*0d20*/  @!P1 LDG.E.128 R8, desc[UR10][R74.64] ;  /* 0x0000000a4a089981 */ /* 0x000568000c1e1d00 */
[----:B------:R2:W5:Y:S02]  /*0d30*/  @!P3 LDG.E.128 R36, desc[UR10][R74.64+0x100] ;  /* 0x0001000a4a24b981 */ /* 0x000564000c1e1d00 */
.L_x_23:
[----:B------:R-:W-:Y:S05]  /*0d40*/  BSYNC.RECONVERGENT B0 ;  /* 0x0000000000007941 */ /* 0x000fea0003800200 */
.L_x_22:
[----:B------:R-:W-:Y:S04]  /*0d50*/  BSSY.RECONVERGENT B0, `(.L_x_24) ;  /* 0x0000011000007945 */ /* 0x000fe80003800200 */
[----:B------:R-:W-:Y:S05]  /*0d60*/  @P2 BRA `(.L_x_25) ;  /* 0x00000000003c2947 */ /* 0x000fea0003800000 */
[----:B------:R-:W3:Y:S01]  /*0d70*/  LDCU.128 UR16, c[0x0][0x3b0] ;  /* 0x00007600ff1077ac */ /* 0x000ee20008000c00 */
[----:B------:R-:W-:Y:S01]  /*0d80*/  IADD3 R73, P0, PT, R73, 0x30, RZ ;  /* 0x0000003049497810 */ /* 0x000fe20007f1e0ff */
[----:B------:R-:W-:Y:S01]  /*0d90*/  IMAD.MOV.U32 R65, RZ, RZ, R67 ;  /* 0x000000ffff417224 */ /* 0x000fe200078e0043 */
[----:B------:R-:W4:Y:S03]  /*0da0*/  LDCU UR4, c[0x0][0x38c] ;  /* 0x00007180ff0477ac */ /* 0x000f260008000800 */
[----:B------:R-:W-:-:S04]  /*0db0*/  IMAD.X R3, RZ, RZ, UR9, P0 ;  /* 0x00000009ff037e24 */ /* 0x000fc800080e06ff */
[----:B---3--:R-:W-:Y:S02]  /*0dc0*/  IMAD R3, R3, UR18, RZ ;  /* 0x0000001203037c24 */ /* 0x008fe4000f8e02ff */
[----:B------:R-:W-:Y:S01]  /*0dd0*/  IMAD.WIDE.U32 R64, R73, UR18, R64 ;  /* 0x0000001249407c25 */ /* 0x000fe2000f8e0040 */
[----:B----4-:R-:W-:-:S03]  /*0de0*/  ISETP.GE.AND P1, PT, R2, UR4, PT ;  /* 0x0000000402007c0c */ /* 0x010fc6000bf26270 */
[----:B------:R-:W-:Y:S01]  /*0df0*/  IMAD R3, R73, UR19, R3 ;  /* 0x0000001349037c24 */ /* 0x000fe2000f8e0203 */
[----:B------:R-:W-:Y:S02]  /*0e00*/  ISETP.GE.AND P2, PT, R78, UR4, PT ;  /* 0x000000044e007c0c */ /* 0x000fe4000bf46270 */
[----:B------:R-:W-:Y:S02]  /*0e10*/  LEA R2, P0, R64, UR16, 0x1 ;  /* 0x0000001040027c11 */ /* 0x000fe4000f8008ff */
[----:B------:R-:W-:-:S04]  /*0e20*/  IADD3 R3, PT, PT, R65, R3, RZ ;  /* 0x0000000341037210 */ /* 0x000fc80007ffe0ff */
[----:B------:R-:W-:-:S05]  /*0e30*/  LEA.HI.X R3, R64, UR17, R3, 0x1, P0 ;  /* 0x0000001140037c11 */ /* 0x000fca00080f0c03 */
[----:B------:R3:W5:Y:S04]  /*0e40*/  @!P1 LDG.E.128 R20, desc[UR10][R2.64] ;  /* 0x0000000a02149981 */ /* 0x000768000c1e1d00 */
[----:B------:R3:W5:Y:S02]  /*0e50*/  @!P2 LDG.E.128 R28, desc[UR10][R2.64+0x100] ;  /* 0x0001000a021ca981 */ /* 0x000764000c1e1d00 */
.L_x_25:
[----:B------:R-:W-:Y:S05]  /*0e60*/  BSYNC.RECONVERGENT B0 ;  /* 0x0000000000007941 */ /* 0x000fea0003800200 */
.L_x_24:
[----:B-----5:R-:W-:Y:S01]  /*0e70*/  LOP3.LUT R82, R60, 0xffff0000, RZ, 0xc0, !PT ;  /* 0xffff00003c527812 */ /* 0x020fe200078ec0ff */
[----:B------:R-:W-:Y:S01]  /*0e80*/  IMAD.U32 R66, R68, 0x10000, RZ ;  /* 0x0001000044427824 */ /* 0x000fe200078e00ff */
[----:B------:R-:W-:Y:S01]  /*0e90*/  LOP3.LUT R87, R56, 0xffff0000, RZ, 0xc0, !PT ;  /* 0xffff000038577812 */ /* 0x000fe200078ec0ff */
[----:B------:R-:W-:Y:S01]  /*0ea0*/  IMAD.U32 R83, R55, 0x10000, RZ ;  /* 0x0001000037537824 */ /* 0x000fe200078e00ff */
[----:B---3--:R-:W-:Y:S01]  /*0eb0*/  LOP3.LUT R2, R68, 0xffff0000, RZ, 0xc0, !PT ;  /* 0xffff000044027812 */ /* 0x008fe200078ec0ff */
[C---:B------:R-:W-:Y:S01]  /*0ec0*/  IMAD.U32 R68, R71.reuse, 0x10000, RZ ;  /* 0x0001000047447824 */ /* 0x040fe200078e00ff */
[----:B------:R-:W-:Y:S01]  /*0ed0*/  LOP3.LUT R67, R71, 0xffff0000, RZ, 0xc0, !PT ;  /* 0xffff000047437812 */ /* 0x000fe200078ec0ff */
[----:B------:R-:W-:Y:S01]  /*0ee0*/  FMUL.FTZ R114, R82, R87 ;  /* 0x0000005752727220 */ /* 0x000fe20000410000 */
[----:B------:R-:W-:Y:S01]  /*0ef0*/  LOP3.LUT R71, R16, 0xffff0000, RZ, 0xc0, !PT ;  /* 0xffff000010477812 */ /* 0x000fe200078ec0ff */
[----:B------:R-:W-:Y:S01]  /*0f00*/  IMAD.U32 R99, R47, 0x10000, RZ ;  /* 0x000100002f637824 */ /* 0x000fe200078e00ff */
[----:B------:R-:W-:Y:S01]  /*0f10*/  LOP3.LUT R80, R55, 0xffff0000, RZ, 0xc0, !PT ;  /* 0xffff000037507812 */ /* 0x000fe200078ec0ff */
[----:B------:R-:W-:Y:S01]  /*0f20*/  IMAD.U32 R55, R60, 0x10000, RZ ;  /* 0x000100003c377824 */ /* 0x000fe200078e00ff */
[----:B------:R-:W-:Y:S01]  /*0f30*/  SHF.L.U32 R86, R56, 0x10, RZ ;  /* 0x0000001038567819 */ /* 0x000fe200000006ff */
[----:B------:R-:W-:Y:S01]  /*0f40*/  IMAD.U32 R65, R16, 0x10000, RZ ;  /* 0x0001000010417824 */ /* 0x000fe200078e00ff */
[----:B------:R-:W-:Y:S01]  /*0f50*/  LOP3.LUT R100, R12, 0xffff0000, RZ, 0xc0, !PT ;  /* 0xffff00000c647812 */ /* 0x000fe200078ec0ff */
[----:B------:R-:W-:Y:S01]  /*0f60*/  FMUL.FTZ R115, R2, R71 ;  /* 0x0000004702737220 */ /* 0x000fe20000410000 */
[----:B------:R-:W-:Y:S01]  /*0f70*/  LOP3.LUT R113, R8, 0xffff0000, RZ, 0xc0, !PT ;  /* 0xffff000008717812 */ /* 0x000fe200078ec0ff */
[----:B------:R-:W-:Y:S01]  /*0f80*/  FFMA.FTZ R55, R55, R86, R114 ;  /* 0x0000005637377223 */ /* 0x000fe20000010072 */
[----:B------:R-:W-:Y:S01]  /*0f90*/  LOP3.LUT R82, R4, 0xffff0000, RZ, 0xc0, !PT ;  /* 0xffff000004527812 */ /* 0x000fe200078ec0ff */
[----:B------:R-:W-:Y:S01]  /*0fa0*/  IMAD.U32 R104, R8, 0x10000, RZ ;  /* 0x0001000008687824 */ /* 0x000fe200078e00ff */
[----:B------:R-:W-:Y:S01]  /*0fb0*/  LOP3.LUT R87, R20, 0xffff0000, RZ, 0xc0, !PT ;  /* 0xffff000014577812 */ /* 0x000fe200078ec0ff */
[----:B------:R-:W-:Y:S01]  /*0fc0*/  FMUL.FTZ R100, R100, R113 ;  /* 0x0000007164647220 */ /* 0x000fe20000410000 */
[----:B------:R-:W-:Y:S01]  /*0fd0*/  LOP3.LUT R98, R47, 0xffff0000, RZ, 0xc0, !PT ;  /* 0xffff00002f627812 */ /* 0x000fe200078ec0ff */
[----:B------:R-:W-:Y:S01]  /*0fe0*/  IMAD.U32 R113, R4, 0x10000, RZ ;  /* 0x0001000004717824 */ /* 0x000fe200078e00ff */
[----:B------:R-:W-:Y:S01]  /*0ff0*/  SHF.L.U32 R47, R12, 0x10, RZ ;  /* 0x000000100c2f7819 */ /* 0x000fe200000006ff */
[----:B------:R-:W-:Y:S01]  /*1000*/  FMUL.FTZ R116, R82, R87 ;  /* 0x0000005752747220 */ /* 0x000fe20000410000 */
[----:B------:R-:W-:Y:S01]  /*1010*/  IMAD.U32 R114, R20, 0x10000, RZ ;  /* 0x0001000014727824 */ /* 0x000fe200078e00ff */
[----:B------:R-:W-:Y:S01]  /*1020*/  SHF.L.U32 R16, R17, 0x10, RZ ;  /* 0x0000001011107819 */ /* 0x000fe200000006ff */
[----:B------:R-:W-:Y:S01]  /*1030*/  IMAD.U32 R3, R69, 0x10000, RZ ;  /* 0x0001000045037824 */ /* 0x000fe200078e00ff */
[C---:B------:R-:W-:Y:S01]  /*1040*/  SHF.L.U32 R87, R21.reuse, 0x10, RZ ;  /* 0x0000001015577819 */ /* 0x040fe200000006ff */
[----:B------:R-:W-:Y:S01]  /*1050*/  FFMA.FTZ R66, R66, R65, R115 ;  /* 0x0000004142427223 */ /* 0x000fe20000010073 */
[----:B------:R-:W-:Y:S01]  /*1060*/  LOP3.LUT R82, R21, 0xffff0000, RZ, 0xc0, !PT ;  /* 0xffff000015527812 */ /* 0x000fe200078ec0ff */
[----:B------:R-:W-:Y:S01]  /*1070*/  IMAD.U32 R21, R23, 0x10000, RZ ;  /* 0x0001000017157824 */ /* 0x000fe200078e00ff */
[----:B------:R-:W-:Y:S01]  /*1080*/  SHF.L.U32 R60, R61, 0x10, RZ ;  /* 0x000000103d3c7819 */ /* 0x000fe200000006ff */
[----:B------:R-:W-:Y:S01]  /*1090*/  IMAD.U32 R89, R57, 0x10000, RZ ;  /* 0x0001000039597824 */ /* 0x000fe200078e00ff */
[----:B------:R-:W-:Y:S01]  /*10a0*/  LOP3.LUT R86, R23, 0xffff0000, RZ, 0xc0, !PT ;  /* 0xffff000017567812 */ /* 0x000fe200078ec0ff */
[----:B------:R-:W-:-:S02]  /*10b0*/  IMAD.U32 R12, R13, 0x10000, RZ ;  /* 0x000100000d0c7824 */ /* 0x000fc400078e00ff */
[----:B------:R-:W-:Y:S01]  /*10c0*/  FFMA.FTZ R47, R47, R104, R100 ;  /* 0x000000682f2f7223 */ /* 0x000fe20000010064 */
[----:B------:R-:W-:Y:S02]  /*10d0*/  IMAD.U32 R103, R9, 0x10000, RZ ;  /* 0x0001000009677824 */ /* 0x000fe400078e00ff */
[----:B------:R-:W-:Y:S01]  /*10e0*/  FFMA.FTZ R23, R113, R114, R116 ;  /* 0x0000007271177223 */ /* 0x000fe20000010074 */
[----:B------:R-:W-:Y:S01]  /*10f0*/  IMAD.U32 R4, R5, 0x10000, RZ ;  /* 0x0001000005047824 */ /* 0x000fe200078e00ff */
[C---:B------:R-:W-:Y:S01]  /*1100*/  LOP3.LUT R110, R37.reuse, 0xffff0000, RZ, 0xc0, !PT ;  /* 0xffff0000256e7812 */ /* 0x040fe200078ec0ff */
[----:B------:R-:W-:Y:S01]  /*1110*/  IMAD.U32 R2, R37, 0x10000, RZ ;  /* 0x0001000025027824 */ /* 0x000fe200078e00ff */
[----:B------:R-:W-:Y:S01]  /*1120*/  SHF.L.U32 R37, R39, 0x10, RZ ;  /* 0x0000001027257819 */ /* 0x000fe200000006ff */
[----:B------:R-:W-:Y:S01]  /*1130*/  FFMA.FTZ R117, R3, R16, R66 ;  /* 0x0000001003757223 */ /* 0x000fe20000010042 */
[----:B------:R-:W-:Y:S01]  /*1140*/  LOP3.LUT R112, R39, 0xffff0000, RZ, 0xc0, !PT ;  /* 0xffff000027707812 */ /* 0x000fe200078ec0ff */
[----:B------:R-:W-:Y:S01]  /*1150*/  FFMA.FTZ R66, R60, R89, R55 ;  /* 0x000000593c427223 */ /* 0x000fe20000010037 */
[----:B------:R-:W-:Y:S01]  /*1160*/  LOP3.LUT R64, R69, 0xffff0000, RZ, 0xc0, !PT ;  /* 0xffff000045407812 */ /* 0x000fe200078ec0ff */
[----:B------:R-:W-:Y:S01]  /*1170*/  FFMA.FTZ R12, R12, R103, R47 ;  /* 0x000000670c0c7223 */ /* 0x000fe2000001002f */
[----:B------:R-:W-:Y:S01]  /*1180*/  LOP3.LUT R17, R17, 0xffff0000, RZ, 0xc0, !PT ;  /* 0xffff000011117812 */ /* 0x000fe200078ec0ff */
[----:B------:R-:W-:Y:S01]  /*1190*/  FFMA.FTZ R4, R4, R87, R23 ;  /* 0x0000005704047223 */ /* 0x000fe20000010017 */
[----:B------:R-:W-:Y:S01]  /*11a0*/  LOP3.LUT R61, R61, 0xffff0000, RZ, 0xc0, !PT ;  /* 0xffff00003d3d7812 */ /* 0x000fe200078ec0ff */
[----:B------:R-:W-:Y:S01]  /*11b0*/  IMAD.U32 R72, R18, 0x10000, RZ ;  /* 0x0001000012487824 */ /* 0x000fe200078e00ff */
        /* <DEDUP_REMOVED lines=8> */
[----:B------:R-:W-:Y:S01]  /*1240*/  SHF.L.U32 R69, R70, 0x10, RZ ;  /* 0x0000001046457819 */ /* 0x000fe200000006ff */
[----:B------:R-:W-:Y:S01]  /*1250*/  FFMA.FTZ R64, R64, R17, R117 ;  /* 0x0000001140407223 */ /* 0x000fe20000010075 */
[----:B------:R-:W-:Y:S01]  /*1260*/  SHF.L.U32 R8, R10, 0x10, RZ ;  /* 0x000000100a087819 */ /* 0x000fe200000006ff */
[----:B------:R-:W-:Y:S01]  /*1270*/  FFMA.FTZ R61, R61, R56, R66 ;  /* 0x000000383d3d7223 */ /* 0x000fe20000010042 */
[----:B------:R-:W-:Y:S01]  /*1280*/  SHF.L.U32 R5, R6, 0x10, RZ ;  /* 0x0000001006057819 */ /* 0x000fe200000006ff */
[----:B------:R-:W-:Y:S01]  /*1290*/  FFMA.FTZ R12, R101, R106, R12 ;  /* 0x0000006a650c7223 */ /* 0x000fe2000001000c */
[----:B------:R-:W-:Y:S01]  /*12a0*/  FFMA.FTZ R4, R39, R82, R4 ;  /* 0x0000005227047223 */ /* 0x000fe20000010004 */
[----:B------:R-:W-:Y:S01]  /*12b0*/  LOP3.LUT R70, R70, 0xffff0000, RZ, 0xc0, !PT ;  /* 0xffff000046467812 */ /* 0x000fe200078ec0ff */
[----:B------:R-:W-:Y:S01]  /*12c0*/  FFMA.FTZ R69, R69, R72, R64 ;  /* 0x0000004845457223 */ /* 0x000fe20000010040 */
[----:B012---:R-:W-:Y:S01]  /*12d0*/  LOP3.LUT R75, R18, 0xffff0000, RZ, 0xc0, !PT ;  /* 0xffff0000124b7812 */ /* 0x007fe200078ec0ff */
        /* <DEDUP_REMOVED lines=17> */
[----:B------:R-:W-:Y:S01]  /*13f0*/  FFMA.FTZ R13, R102, R105, R13 ;  /* 0x00000069660d7223 */ /* 0x000fe2000001000d */
        /* <DEDUP_REMOVED lines=13> */
[----:B------:R-:W-:Y:S01]  /*14d0*/  SHF.L.U32 R18, R48, 0x10, RZ ;  /* 0x0000001030127819 */ /* 0x000fe200000006ff */
[----:B------:R-:W-:Y:S01]  /*14e0*/  IMAD.U32 R94, R44, 0x10000, RZ ;  /* 0x000100002c5e7824 */ /* 0x000fe200078e00ff */
[----:B------:R-:W-:Y:S01]  /*14f0*/  SHF.L.U32 R71, R36, 0x10, RZ ;  /* 0x0000001024477819 */ /* 0x000fe200000006ff */
[----:B------:R-:W-:Y:S01]  /*1500*/  IMAD.U32 R10, R32, 0x10000, RZ ;  /* 0x00010000200a7824 */ /* 0x000fe200078e00ff */
[----:B------:R-:W-:Y:S01]  /*1510*/  SHF.L.U32 R100, R24, 0x10, RZ ;  /* 0x0000001018647819 */ /* 0x000fe200000006ff */
[----:B------:R-:W-:-:S02]  /*1520*/  IMAD.U32 R115, R28, 0x10000, RZ ;  /* 0x000100001c737824 */ /* 0x000fc400078e00ff */
[----:B------:R-:W-:Y:S01]  /*1530*/  FFMA.FTZ R67, R67, R74, R68 ;  /* 0x0000004a43437223 */ /* 0x000fe20000010044 */
        /* <DEDUP_REMOVED lines=20> */
[----:B------:R-:W-:Y:S01]  /*1680*/  IMAD.U32 R55, R29, 0x10000, RZ ;  /* 0x000100001d377824 */ /* 0x000fe200078e00ff */
[----:B------:R-:W-:Y:S01]  /*1690*/  SHF.L.U32 R11, R33, 0x10, RZ ;  /* 0x00000010210b7819 */ /* 0x000fe200000006ff */
        /* <DEDUP_REMOVED lines=58> */
[----:B------:R-:W-:Y:S01]  /*1a40*/  FFMA.FTZ R42, R43, R98, R42 ;  /* 0x000000622b2a7223 */ /* 0x000fe2000001002a */
[----:B------:R-:W-:Y:S01]  /*1a50*/  FFMA.FTZ R34, R35, R112, R34 ;  /* 0x0000007023227223 */ /* 0x000fe20000010022 */
[----:B------:R-:W0:Y:S01]  /*1a60*/  S2R R14, SR_TID.X ;  /* 0x00000000000e7919 */ /* 0x000e220000002100 */
[----:B------:R-:W-:Y:S01]  /*1a70*/  FFMA.FTZ R16, R27, R16, R26 ;  /* 0x000000101b107223 */ /* 0x000fe2000001001a */
[----:B------:R-:W-:Y:S01]  /*1a80*/  USHF.L.U32 UR7, UR12, 0x6, URZ ;  /* 0x000000060c077899 */ /* 0x000fe200080006ff */
[----:B------:R-:W-:Y:S01]  /*1a90*/  BSSY.RECONVERGENT B0, `(.L_x_26) ;  /* 0x0000042000007945 */ /* 0x000fe20003800200 */
[----:B------:R-:W1:Y:S04]  /*1aa0*/  SHFL.BFLY PT, R3, R50, 0x8, 0x1f ;  /* 0x0d001f0032037f89 */ /* 0x000e6800000e0000 */
[----:B------:R-:W2:Y:S04]  /*1ab0*/  SHFL.BFLY PT, R5, R42, 0x8, 0x1f ;  /* 0x0d001f002a057f89 */ /* 0x000ea800000e0000 */
[----:B------:R-:W3:Y:S04]  /*1ac0*/  SHFL.BFLY PT, R7, R34, 0x8, 0x1f ;  /* 0x0d001f0022077f89 */ /* 0x000ee800000e0000 */
[----:B------:R-:W4:Y:S01]  /*1ad0*/  SHFL.BFLY PT, R9, R16, 0x8, 0x1f ;  /* 0x0d001f0010097f89 */ /* 0x000f2200000e0000 */
[----:B-1----:R-:W-:Y:S01]  /*1ae0*/  FADD.FTZ R3, R50, R3 ;  /* 0x0000000332037221 */ /* 0x002fe20000010000 */
[----:B--2---:R-:W-:-:S04]  /*1af0*/  FADD.FTZ R4, R42, R5 ;  /* 0x000000052a047221 */ /* 0x004fc80000010000 */
[----:B------:R-:W1:Y:S01]  /*1b00*/  SHFL.BFLY PT, R2, R3, 0x4, 0x1f ;  /* 0x0c801f0003027f89 */ /* 0x000e6200000e0000 */
[----:B---3--:R-:W-:-:S03]  /*1b10*/  FADD.FTZ R8, R34, R7 ;  /* 0x0000000722087221 */ /* 0x008fc60000010000 */
[----:B------:R-:W2:Y:S01]  /*1b20*/  SHFL.BFLY PT, R5, R4, 0x4, 0x1f ;  /* 0x0c801f0004057f89 */ /* 0x000ea200000e0000 */
[----:B----4-:R-:W-:-:S03]  /*1b30*/  FADD.FTZ R11, R16, R9 ;  /* 0x00000009100b7221 */ /* 0x010fc60000010000 */
        /* <DEDUP_REMOVED lines=13> */
[----:B0-----:R-:W-:Y:S02]  /*1c10*/  IMAD.SHL.U32 R6, R14, 0x8, RZ ;  /* 0x000000080e067824 */ /* 0x001fe400078e00ff */
[----:B---3--:R-:W-:Y:S01]  /*1c20*/  FADD.FTZ R10, R9, R10 ;  /* 0x0000000a090a7221 */ /* 0x008fe20000010000 */
[----:B------:R-:W0:Y:S02]  /*1c30*/  SHFL.BFLY PT, R8, R7, 0x1, 0x1f ;  /* 0x0c201f0007087f89 */ /* 0x000e2400000e0000 */
[----:B------:R-:W-:Y:S01]  /*1c40*/  LOP3.LUT P0, RZ, R6, 0x78, RZ, 0xc0, !PT ;  /* 0x0000007806ff7812 */ /* 0x000fe2000780c0ff */
[----:B----4-:R-:W-:Y:S02]  /*1c50*/  FADD.FTZ R11, R12, R3 ;  /* 0x000000030c0b7221 */ /* 0x010fe40000010000 */
[----:B------:R-:W2:Y:S04]  /*1c60*/  SHFL.BFLY PT, R3, R10, 0x1, 0x1f ;  /* 0x0c201f000a037f89 */ /* 0x000ea800000e0000 */
[----:B------:R-:W3:Y:S01]  /*1c70*/  SHFL.BFLY PT, R2, R11, 0x1, 0x1f ;  /* 0x0c201f000b027f89 */ /* 0x000ee200000e0000 */
[----:B-1----:R-:W-:Y:S01]  /*1c80*/  FADD.FTZ R6, R5, R4 ;  /* 0x0000000405067221 */ /* 0x002fe20000010000 */
[----:B0-----:R-:W-:Y:S01]  /*1c90*/  FADD.FTZ R8, R7, R8 ;  /* 0x0000000807087221 */ /* 0x001fe20000010000 */
[----:B--2---:R-:W-:Y:S01]  /*1ca0*/  FADD.FTZ R9, R10, R3 ;  /* 0x000000030a097221 */ /* 0x004fe20000010000 */
[----:B---3--:R-:W-:-:S02]  /*1cb0*/  FADD.FTZ R12, R11, R2 ;  /* 0x000000020b0c7221 */ /* 0x008fc40000010000 */
[----:B------:R-:W-:Y:S05]  /*1cc0*/  @P0 BRA `(.L_x_27) ;  /* 0x0000000000780947 */ /* 0x000fea0003800000 */
[----:B------:R-:W0:Y:S01]  /*1cd0*/  LDCU.64 UR8, c[0x0][0x3e8] ;  /* 0x00007d00ff0877ac */ /* 0x000e220008000a00 */
[----:B------:R-:W1:Y:S01]  /*1ce0*/  LDC.64 R4, c[0x0][0x3f0] ;  /* 0x0000fc00ff047b82 */ /* 0x000e620000000a00 */
[----:B------:R-:W-:Y:S01]  /*1cf0*/  SHF.R.U32.HI R7, RZ, 0x4, R14 ;  /* 0x00000004ff077819 */ /* 0x000fe2000001160e */
[----:B------:R-:W-:Y:S01]  /*1d00*/  UMOV UR4, UR7 ;  /* 0x0000000700047c82 */ /* 0x000fe20008000000 */
[----:B------:R-:W-:Y:S01]  /*1d10*/  UMOV UR5, URZ ;  /* 0x000000ff00057c82 */ /* 0x000fe20008000000 */
[----:B------:R-:W2:Y:S02]  /*1d20*/  LDCU.64 UR14, c[0x0][0x3d0] ;  /* 0x00007a00ff0e77ac */ /* 0x000ea40008000a00 */
[----:B------:R-:W-:Y:S01]  /*1d30*/  VIADD R10, R7, 0x20 ;  /* 0x00000020070a7836 */ /* 0x000fe20000000000 */
[----:B0-----:R-:W-:Y:S02]  /*1d40*/  UIMAD.WIDE.U32 UR4, UR13, UR8, UR4 ;  /* 0x000000080d0472a5 */ /* 0x001fe4000f8e0004 */
[----:B------:R-:W-:-:S02]  /*1d50*/  UIADD3 UR8, UPT, UPT, -UR7, UR6, URZ ;  /* 0x0000000607087290 */ /* 0x000fc4000fffe1ff */
[----:B------:R-:W-:-:S04]  /*1d60*/  UIMAD UR5, UR13, UR9, UR5 ;  /* 0x000000090d0572a4 */ /* 0x000fc8000f8e0205 */
[----:B------:R-:W-:Y:S02]  /*1d70*/  ISETP.GE.AND P3, PT, R7, UR8, PT ;  /* 0x0000000807007c0c */ /* 0x000fe4000bf66270 */
[----:B-1----:R-:W-:Y:S01]  /*1d80*/  IMAD.WIDE.U32 R2, R0, R4, UR4 ;  /* 0x0000000400027e25 */ /* 0x002fe2000f8e0004 */
[----:B------:R-:W-:-:S03]  /*1d90*/  ISETP.GE.AND P1, PT, R10, UR8, PT ;  /* 0x000000080a007c0c */ /* 0x000fc6000bf26270 */
[----:B------:R-:W-:Y:S01]  /*1da0*/  IMAD R4, R0, R5, R3 ;  /* 0x0000000500047224 */ /* 0x000fe200078e0203 */
[C---:B------:R-:W-:Y:S02]  /*1db0*/  IADD3 R3, P0, PT, R7.reuse, R2, RZ ;  /* 0x0000000207037210 */ /* 0x040fe40007f1e0ff */
[C---:B------:R-:W-:Y:S01]  /*1dc0*/  IADD3 R5, PT, PT, R7.reuse, 0x10, RZ ;  /* 0x0000001007057810 */ /* 0x040fe20007ffe0ff */
[----:B------:R-:W-:Y:S01]  /*1dd0*/  VIADD R7, R7, 0x30 ;  /* 0x0000003007077836 */ /* 0x000fe20000000000 */
[----:B------:R-:W-:Y:S02]  /*1de0*/  IADD3.X R4, PT, PT, RZ, R4, RZ, P0, !PT ;  /* 0x00000004ff047210 */ /* 0x000fe400007fe4ff */
[----:B--2---:R-:W-:Y:S02]  /*1df0*/  LEA R2, P4, R3, UR14, 0x2 ;  /* 0x0000000e03027c11 */ /* 0x004fe4000f8810ff */
[----:B------:R-:W-:Y:S02]  /*1e00*/  ISETP.GE.AND P2, PT, R5, UR8, PT ;  /* 0x0000000805007c0c */ /* 0x000fe4000bf46270 */
[----:B------:R-:W-:-:S02]  /*1e10*/  ISETP.GE.AND P0, PT, R7, UR8, PT ;  /* 0x0000000807007c0c */ /* 0x000fc4000bf06270 */
[----:B------:R-:W-:Y:S02]  /*1e20*/  LEA.HI.X R3, R3, UR15, R4, 0x2, P4 ;  /* 0x0000000f03037c11 */ /* 0x000fe4000a0f1404 */
[----:B------:R-:W-:Y:S02]  /*1e30*/  FSEL R5, R6, RZ, !P3 ;  /* 0x000000ff06057208 */ /* 0x000fe40005800000 */
[----:B------:R-:W-:Y:S02]  /*1e40*/  FSEL R7, R8, RZ, !P2 ;  /* 0x000000ff08077208 */ /* 0x000fe40005000000 */
[----:B------:R-:W-:Y:S01]  /*1e50*/  FSEL R9, R9, RZ, !P1 ;  /* 0x000000ff09097208 */ /* 0x000fe20004800000 */
[----:B------:R0:W-:Y:S01]  /*1e60*/  STG.E desc[UR10][R2.64], R5 ;  /* 0x0000000502007986 */ /* 0x0001e2000c10190a */
[----:B------:R-:W-:-:S03]  /*1e70*/  FSEL R11, R12, RZ, !P0 ;  /* 0x000000ff0c0b7208 */ /* 0x000fc60004000000 */
[----:B------:R0:W-:Y:S04]  /*1e80*/  STG.E desc[UR10][R2.64+0x40], R7 ;  /* 0x0000400702007986 */ /* 0x0001e8000c10190a */
[----:B------:R0:W-:Y:S04]  /*1e90*/  STG.E desc[UR10][R2.64+0x80], R9 ;  /* 0x0000800902007986 */ /* 0x0001e8000c10190a */
[----:B------:R0:W-:Y:S02]  /*1ea0*/  STG.E desc[UR10][R2.64+0xc0], R11 ;  /* 0x0000c00b02007986 */ /* 0x0001e4000c10190a */
.L_x_27:
[----:B------:R-:W-:Y:S05]  /*1eb0*/  BSYNC.RECONVERGENT B0 ;  /* 0x0000000000007941 */ /* 0x000fea0003800200 */
.L_x_26:
[----:B------:R-:W-:Y:S01]  /*1ec0*/  UIADD3 UR4, UPT, UPT, UR6, 0x3f, URZ ;  /* 0x0000003f06047890 */ /* 0x000fe2000fffe0ff */
[----:B0-----:R-:W0:Y:S01]  /*1ed0*/  LDC.64 R10, c[0x0][0x440] ;  /* 0x00011000ff0a7b82 */ /* 0x001e220000000a00 */
[----:B------:R-:W-:Y:S02]  /*1ee0*/  BSSY.RECONVERGENT B0, `(.L_x_28) ;  /* 0x0000019000007945 */ /* 0x000fe40003800200 */
[----:B------:R-:W-:-:S04]  /*1ef0*/  USHF.R.S32.HI UR5, URZ, 0x1f, UR4 ;  /* 0x0000001fff057899 */ /* 0x000fc80008011404 */
[----:B------:R-:W-:Y:S01]  /*1f00*/  ULEA.HI UR5, UR5, UR4, URZ, 0x6 ;  /* 0x0000000405057291 */ /* 0x000fe2000f8f30ff */
[----:B------:R-:W1:Y:S03]  /*1f10*/  LDC.64 R12, c[0x0][0x448] ;  /* 0x00011200ff0c7b82 */ /* 0x000e660000000a00 */
[----:B------:R-:W-:-:S04]  /*1f20*/  ULOP3.LUT UR5, UR5, 0xffffffc0, URZ, 0xc0, !UPT ;  /* 0xffffffc005057892 */ /* 0x000fc8000f8ec0ff */
[----:B------:R-:W-:-:S04]  /*1f30*/  UIADD3 UR5, UPT, UPT, UR7, UR4, -UR5 ;  /* 0x0000000407057290 */ /* 0x000fc8000fffe805 */
[----:B------:R-:W-:-:S06]  /*1f40*/  UIADD3 UR5, UPT, UPT, UR4, -UR5, URZ ;  /* 0x8000000504057290 */ /* 0x000fcc000fffe0ff */
[----:B------:R-:W-:-:S04]  /*1f50*/  ISETP.GE.AND P0, PT, R14, UR5, PT ;  /* 0x000000050e007c0c */ /* 0x000fc8000bf06270 */
[----:B------:R-:W-:-:S13]  /*1f60*/  ISETP.GT.U32.OR P0, PT, R14, 0x3f, P0 ;  /* 0x0000003f0e00780c */ /* 0x000fda0000704470 */
[----:B------:R-:W-:Y:S05]  /*1f70*/  @P0 BRA `(.L_x_29) ;  /* 0x00000000003c0947 */ /* 0x000fea0003800000 */
[----:B------:R-:W2:Y:S01]  /*1f80*/  LDC.64 R4, c[0x0][0x418] ;  /* 0x00010600ff047b82 */ /* 0x000ea20000000a00 */
[----:B------:R-:W3:Y:S01]  /*1f90*/  LDCU.64 UR4, c[0x0][0x420] ;  /* 0x00008400ff0477ac */ /* 0x000ee20008000a00 */
[----:B------:R-:W-:Y:S02]  /*1fa0*/  VIADD R2, R14, UR7 ;  /* 0x000000070e027c36 */ /* 0x000fe40008000000 */
[C---:B------:R-:W-:Y:S01]  /*1fb0*/  FMUL.FTZ R6, R96.reuse, 1.4426950216293334961 ;  /* 0x3fb8aa3b60067820 */ /* 0x040fe20000410000 */
[----:B------:R-:W-:Y:S01]  /*1fc0*/  IMAD.MOV.U32 R3, RZ, RZ, RZ ;  /* 0x000000ffff037224 */ /* 0x000fe200078e00ff */
[----:B------:R-:W-:Y:S02]  /*1fd0*/  FSETP.NEU.FTZ.AND P0, PT, R96, -INF , PT ;  /* 0xff8000006000780b */ /* 0x000fe40003f1d000 */
[----:B------:R-:W4:Y:S01]  /*1fe0*/  LDC.64 R8, c[0x0][0x410] ;  /* 0x00010400ff087b82 */ /* 0x000f220000000a00 */
[----:B--2---:R-:W-:-:S04]  /*1ff0*/  IMAD.WIDE.U32 R2, R4, UR13, R2 ;  /* 0x0000000d04027c25 */ /* 0x004fc8000f8e0002 */
[----:B------:R-:W-:Y:S02]  /*2000*/  IMAD R3, R5, UR13, R3 ;  /* 0x0000000d05037c24 */ /* 0x000fe4000f8e0203 */
[----:B---3--:R-:W-:-:S04]  /*2010*/  IMAD.WIDE.U32 R2, R0, UR4, R2 ;  /* 0x0000000400027c25 */ /* 0x008fc8000f8e0002 */
[----:B------:R-:W-:Y:S01]  /*2020*/  IMAD R3, R0, UR5, R3 ;  /* 0x0000000500037c24 */ /* 0x000fe2000f8e0203 */
[----:B----4-:R-:W-:-:S04]  /*2030*/  LEA R4, P1, R2, R8, 0x2 ;  /* 0x0000000802047211 */ /* 0x010fc800078210ff */
[----:B------:R-:W-:Y:S02]  /*2040*/  LEA.HI.X R5, R2, R9, R3, 0x2, P1 ;  /* 0x0000000902057211 */ /* 0x000fe400008f1403 */
[----:B------:R-:W-:-:S05]  /*2050*/  FSEL R3, R6, RZ, P0 ;  /* 0x000000ff06037208 */ /* 0x000fca0000000000 */
[----:B------:R2:W-:Y:S02]  /*2060*/  STG.E desc[UR10][R4.64], R3 ;  /* 0x0000000304007986 */ /* 0x0005e4000c10190a */
.L_x_29:
[----:B------:R-:W-:Y:S05]  /*2070*/  BSYNC.RECONVERGENT B0 ;  /* 0x0000000000007941 */ /* 0x000fea0003800200 */
.L_x_28:
[----:B------:R-:W-:Y:S01]  /*2080*/  USHF.L.U32 UR4, UR12, 0xe, URZ ;  /* 0x0000000e0c047899 */ /* 0x000fe200080006ff */
[----:B------:R-:W-:Y:S01]  /*2090*/  SHF.L.U32 R2, R14, 0x2, RZ ;  /* 0x000000020e027819 */ /* 0x000fe200000006ff */
[----:B------:R-:W3:Y:S01]  /*20a0*/  LDCU.64 UR8, c[0x0][0x458] ;  /* 0x00008b00ff0877ac */ /* 0x000ee20008000a00 */
[----:B--2---:R-:W-:-:S03]  /*20b0*/  IMAD.MOV.U32 R3, RZ, RZ, RZ ;  /* 0x000000ffff037224 */ /* 0x004fc600078e00ff */
[----:B------:R-:W-:-:S05]  /*20c0*/  LOP3.LUT R2, R2, UR4, RZ, 0xfc, !PT ;  /* 0x0000000402027c12 */ /* 0x000fca000f8efcff */
[----:B------:R-:W2:Y:S01]  /*20d0*/  LDCU.64 UR4, c[0x0][0x428] ;  /* 0x00008500ff0477ac */ /* 0x000ea20008000a00 */
[----:B0-----:R-:W-:-:S04]  /*20e0*/  IMAD.WIDE.U32 R2, R10, UR13, R2 ;  /* 0x0000000d0a027c25 */ /* 0x001fc8000f8e0002 */
[----:B------:R-:W-:Y:S01]  /*20f0*/  IMAD R3, R11, UR13, R3 ;  /* 0x0000000d0b037c24 */ /* 0x000fe2000f8e0203 */
[----:B---3--:R-:W-:Y:S01]  /*2100*/  ISETP.NE.U32.AND P0, PT, RZ, UR8, PT ;  /* 0x00000008ff007c0c */ /* 0x008fe2000bf05070 */
[----:B-1----:R-:W-:-:S03]  /*2110*/  IMAD.WIDE.U32 R2, R0, R12, R2 ;  /* 0x0000000c00027225 */ /* 0x002fc600078e0002 */
[----:B------:R-:W-:Y:S01]  /*2120*/  ISETP.NE.AND.EX P0, PT, RZ, UR9, PT, P0 ;  /* 0x00000009ff007c0c */ /* 0x000fe2000bf05300 */
[----:B------:R-:W-:-:S03]  /*2130*/  IMAD R3, R0, R13, R3 ;  /* 0x0000000d00037224 */ /* 0x000fc600078e0203 */
[----:B------:R-:W-:Y:S02]  /*2140*/  ISETP.NE.OR P0, PT, R14, RZ, !P0 ;  /* 0x000000ff0e00720c */ /* 0x000fe40004705670 */
[----:B--2---:R-:W-:-:S04]  /*2150*/  LEA R4, P1, R2, UR4, 0x2 ;  /* 0x0000000402047c11 */ /* 0x004fc8000f8210ff */
[----:B------:R-:W-:-:S05]  /*2160*/  LEA.HI.X R5, R2, UR5, R3, 0x2, P1 ;  /* 0x0000000502057c11 */ /* 0x000fca00088f1403 */
[----:B------:R0:W-:Y:S04]  /*2170*/  STG.E.128 desc[UR10][R4.64], RZ ;  /* 0x000000ff04007986 */ /* 0x0001e8000c101d0a */
        /* <DEDUP_REMOVED lines=14> */
[----:B------:R0:W-:Y:S01]  /*2260*/  STG.E.128 desc[UR10][R4.64+0xf000], RZ ;  /* 0x00f000ff04007986 */ /* 0x0001e2000c101d0a */
[----:B------:R-:W-:Y:S05]  /*2270*/  @P0 EXIT ;  /* 0x000000000000094d */ /* 0x000fea0003800000 */
[----:B0-----:R-:W0:Y:S08]  /*2280*/  LDC R5, c[0x0][0x450] ;  /* 0x00011400ff057b82 */ /* 0x001e300000000800 */
[----:B------:R-:W1:Y:S08]  /*2290*/  LDC R7, c[0x0][0x390] ;  /* 0x0000e400ff077b82 */ /* 0x000e700000000800 */
[----:B------:R-:W2:Y:S01]  /*22a0*/  LDC.64 R2, c[0x0][0x458] ;  /* 0x00011600ff027b82 */ /* 0x000ea20000000a00 */
[----:B0-----:R-:W-:-:S04]  /*22b0*/  IMAD R0, R5, UR12, R0 ;  /* 0x0000000c05007c24 */ /* 0x001fc8000f8e0200 */
[----:B-1----:R-:W-:-:S04]  /*22c0*/  IMAD R5, R0, R7, UR13 ;  /* 0x0000000d00057e24 */ /* 0x002fc8000f8e0207 */
[----:B--2---:R-:W-:-:S05]  /*22d0*/  IMAD.WIDE R2, R5, 0x4, R2 ;  /* 0x0000000405027825 */ /* 0x004fca00078e0202 */
[----:B------:R-:W-:Y:S01]  /*22e0*/  STG.E desc[UR10][R2.64], RZ ;  /* 0x000000ff02007986 */ /* 0x000fe2000c10190a */
[----:B------:R-:W-:Y:S05]  /*22f0*/  EXIT ;  /* 0x000000000000794d */ /* 0x000fea0003800000 */
.L_x_30:
        /* <DEDUP_REMOVED lines=16> */
.L_x_118:


//--------------------- .text._ZN7cutlass13device_kernelIN5flash11enable_sm90INS1_16FlashAttnBwdSm90INS1_25CollectiveMainloopBwdSm90ILi2ELi1ELi1EN4cute5tupleIJNS5_1CILi1EEES8_S8_EEENS6_IJNS7_ILi64EEENS7_ILi80EEENS7_ILi256EEEEEENS_10bfloat16_tEfNS_4arch4Sm90ELb1ELb0ELb1ELb1ELb0ELb0ELb1ELb1ELi2ELi1ELi1ELi1ELb0EEENS1_21CollectiveEpilogueBwdISD_SE_SG_Li256ELb1ELb1ELi2EEENS1_25SingleTileBwdLPTSchedulerILb1ELi80ELb0EEEEEEEEEvNT_6ParamsE --------------------------
	.section	.text._ZN7cutlass13device_kernelIN5flash11enable_sm90INS1_16FlashAttnBwdSm90INS1_25CollectiveMainloopBwdSm90ILi2ELi1ELi1EN4cute5tupleIJNS5_1CILi1EEES8_S8_EEENS6_IJNS7_ILi64EEENS7_ILi80EEENS7_ILi256EEEEEENS_10bfloat16_tEfNS_4arch4Sm90ELb1ELb0ELb1ELb1ELb0ELb0ELb1ELb1ELi2ELi1ELi1ELi1ELb0EEENS1_21CollectiveEpilogueBwdISD_SE_SG_Li256ELb1ELb1ELi2EEENS1_25SingleTileBwdLPTSchedulerILb1ELi80ELb0EEEEEEEEEvNT_6ParamsE,"ax",@progbits
	.align	128
.text._ZN7cutlass13device_kernelIN5flash11enable_sm90INS1_16FlashAttnBwdSm90INS1_25CollectiveMainloopBwdSm90ILi2ELi1ELi1EN4cute5tupleIJNS5_1CILi1EEES8_S8_EEENS6_IJNS7_ILi64EEENS7_ILi80EEENS7_ILi256EEEEEENS_10bfloat16_tEfNS_4arch4Sm90ELb1ELb0ELb1ELb1ELb0ELb0ELb1ELb1ELi2ELi1ELi1ELi1ELb0EEENS1_21CollectiveEpilogueBwdISD_SE_SG_Li256ELb1ELb1ELi2EEENS1_25SingleTileBwdLPTSchedulerILb1ELi80ELb0EEEEEEEEEvNT_6ParamsE:
        .type           _ZN7cutlass13device_kernelIN5flash11enable_sm90INS1_16FlashAttnBwdSm90INS1_25CollectiveMainloopBwdSm90ILi2ELi1ELi1EN4cute5tupleIJNS5_1CILi1EEES8_S8_EEENS6_IJNS7_ILi64EEENS7_ILi80EEENS7_ILi256EEEEEENS_10bfloat16_tEfNS_4arch4Sm90ELb1ELb0ELb1ELb1ELb0ELb0ELb1ELb1ELi2ELi1ELi1ELi1ELb0EEENS1_21CollectiveEpilogueBwdISD_SE_SG_Li256ELb1ELb1ELi2EEENS1_25SingleTileBwdLPTSchedulerILb1ELi80ELb0EEEEEEEEEvNT_6ParamsE,@function
        .size           _ZN7cutlass13device_kernelIN5flash11enable_sm90INS1_16FlashAttnBwdSm90INS1_25CollectiveMainloopBwdSm90ILi2ELi1ELi1EN4cute5tupleIJNS5_1CILi1EEES8_S8_EEENS6_IJNS7_ILi64EEENS7_ILi80EEENS7_ILi256EEEEEENS_10bfloat16_tEfNS_4arch4Sm90ELb1ELb0ELb1ELb1ELb0ELb0ELb1ELb1ELi2ELi1ELi1ELi1ELb0EEENS1_21CollectiveEpilogueBwdISD_SE_SG_Li256ELb1ELb1ELi2EEENS1_25SingleTileBwdLPTSchedulerILb1ELi80ELb0EEEEEEEEEvNT_6ParamsE,(.L_x_119 - _ZN7cutlass13device_kernelIN5flash11enable_sm90INS1_16FlashAttnBwdSm90INS1_25CollectiveMainloopBwdSm90ILi2ELi1ELi1EN4cute5tupleIJNS5_1CILi1EEES8_S8_EEENS6_IJNS7_ILi64EEENS7_ILi80EEENS7_ILi256EEEEEENS_10bfloat16_tEfNS_4arch4Sm90ELb1ELb0ELb1ELb1ELb0ELb0ELb1ELb1ELi2ELi1ELi1ELi1ELb0EEENS1_21CollectiveEpilogueBwdISD_SE_SG_Li256ELb1ELb1ELi2EEENS1_25SingleTileBwdLPTSchedulerILb1ELi80ELb0EEEEEEEEEvNT_6ParamsE)
        .other          _ZN7cutlass13device_kernelIN5flash11enable_sm90INS1_16FlashAttnBwdSm90INS1_25CollectiveMainloopBwdSm90ILi2ELi1ELi1EN4cute5tupleIJNS5_1CILi1EEES8_S8_EEENS6_IJNS7_ILi64EEENS7_ILi80EEENS7_ILi256EEEEEENS_10bfloat16_tEfNS_4arch4Sm90ELb1ELb0ELb1ELb1ELb0ELb0ELb1ELb1ELi2ELi1ELi1ELi1ELb0EEENS1_21CollectiveEpilogueBwdISD_SE_SG_Li256ELb1ELb1ELi2EEENS1_25SingleTileBwdLPTSchedulerILb1ELi80ELb0EEEEEEEEEvNT_6ParamsE,@"STO_CUDA_ENTRY STV_DEFAULT"
_ZN7cutlass13device_kernelIN5flash11enable_sm90INS1_16FlashAttnBwdSm90INS1_25CollectiveMainloopBwdSm90ILi2ELi1ELi1EN4cute5tupleIJNS5_1CILi1EEES8_S8_EEENS6_IJNS7_ILi64EEENS7_ILi80EEENS7_ILi256EEEEEENS_10bfloat16_tEfNS_4arch4Sm90ELb1ELb0ELb1ELb1ELb0ELb0ELb1ELb1ELi2ELi1ELi1ELi1ELb0EEENS1_21CollectiveEpilogueBwdISD_SE_SG_Li256ELb1ELb1ELi2EEENS1_25SingleTileBwdLPTSchedulerILb1ELi80ELb0EEEEEEEEEvNT_6ParamsE:
[----:B------:R-:W-:Y:S01]  /*0000*/  LDC R1, c[0x0][0x37c] ;  /* 0x0000df00ff017b82 */ /* 0x000fe20000000800 */
[----:B------:R-:W-:Y:S05]  /*0010*/  EXIT ;  /* 0x000000000000794d */ /* 0x000fea0003800000 */
.L_x_31:
        /* <DEDUP_REMOVED lines=14> */
.L_x_119:


//--------------------- .text._ZN7cutlass13device_kernelIN5flash32FlashAttnBwdPostprocessConvertdQIN4cute5tupleIJNS3_1CILi80EEENS5_ILi256EEEEEENS_10bfloat16_tEfNS_4arch4Sm90ELi256ENS3_8TiledMMAINS3_8MMA_AtomIJNS3_4SM904GMMA27MMA_64x16x16_F32BF16BF16_SSILNSF_5MajorE1ELSH_1ELNSF_7ScaleInE1ELSI_1EEEEEENS3_6LayoutINS4_IJNS5_ILi2EEENS5_ILi1EEESN_EEENS4_IJSN_NS5_ILi0EEESP_EEEEENS4_IJNS3_10UnderscoreESS_SS_EEEEELb1EEEEEvNT_6ParamsE --------------------------
	.section	.text._ZN7cutlass13device_kernelIN5flash32FlashAttnBwdPostprocessConvertdQIN4cute5tupleIJNS3_1CILi80EEENS5_ILi256EEEEEENS_10bfloat16_tEfNS_4arch4Sm90ELi256ENS3_8TiledMMAINS3_8MMA_AtomIJNS3_4SM904GMMA27MMA_64x16x16_F32BF16BF16_SSILNSF_5MajorE1ELSH_1ELNSF_7ScaleInE1ELSI_1EEEEEENS3_6LayoutINS4_IJNS5_ILi2EEENS5_ILi1EEESN_EEENS4_IJSN_NS5_ILi0EEESP_EEEEENS4_IJNS3_10UnderscoreESS_SS_EEEEELb1EEEEEvNT_6ParamsE,"ax",@progbits
	.align	128
.text._ZN7cutlass13device_kernelIN5flash32FlashAttnBwdPostprocessConvertdQIN4cute5tupleIJNS3_1CILi80EEENS5_ILi256EEEEEENS_10bfloat16_tEfNS_4arch4Sm90ELi256ENS3_8TiledMMAINS3_8MMA_AtomIJNS3_4SM904GMMA27MMA_64x16x16_F32BF16BF16_SSILNSF_5MajorE1ELSH_1ELNSF_7ScaleInE1ELSI_1EEEEEENS3_6LayoutINS4_IJNS5_ILi2EEENS5_ILi1EEESN_EEENS4_IJSN_NS5_ILi0EEESP_EEEEENS4_IJNS3_10UnderscoreESS_SS_EEEEELb1EEEEEvNT_6ParamsE:
        .type           _ZN7cutlass13device_kernelIN5flash32FlashAttnBwdPostprocessConvertdQIN4cute5tupleIJNS3_1CILi80EEENS5_ILi256EEEEEENS_10bfloat16_tEfNS_4arch4Sm90ELi256ENS3_8TiledMMAINS3_8MMA_AtomIJNS3_4SM904GMMA27MMA_64x16x16_F32BF16BF16_SSILNSF_5MajorE1ELSH_1ELNSF_7ScaleInE1ELSI_1EEEEEENS3_6LayoutINS4_IJNS5_ILi2EEENS5_ILi1EEESN_EEENS4_IJSN_NS5_ILi0EEESP_EEEEENS4_IJNS3_10UnderscoreESS_SS_EEEEELb1EEEEEvNT_6ParamsE,@function
        .size           _ZN7cutlass13device_kernelIN5flash32FlashAttnBwdPostprocessConvertdQIN4cute5tupleIJNS3_1CILi80EEENS5_ILi256EEEEEENS_10bfloat16_tEfNS_4arch4Sm90ELi256ENS3_8TiledMMAINS3_8MMA_AtomIJNS3_4SM904GMMA27MMA_64x16x16_F32BF16BF16_SSILNSF_5MajorE1ELSH_1ELNSF_7ScaleInE1ELSI_1EEEEEENS3_6LayoutINS4_IJNS5_ILi2EEENS5_ILi1EEESN_EEENS4_IJSN_NS5_ILi0EEESP_EEEEENS4_IJNS3_10UnderscoreESS_SS_EEEEELb1EEEEEvNT_6ParamsE,(.L_x_120 - _ZN7cutlass13device_kernelIN5flash32FlashAttnBwdPostprocessConvertdQIN4cute5tupleIJNS3_1CILi80EEENS5_ILi256EEEEEENS_10bfloat16_tEfNS_4arch4Sm90ELi256ENS3_8TiledMMAINS3_8MMA_AtomIJNS3_4SM904GMMA27MMA_64x16x16_F32BF16BF16_SSILNSF_5MajorE1ELSH_1ELNSF_7ScaleInE1ELSI_1EEEEEENS3_6LayoutINS4_IJNS5_ILi2EEENS5_ILi1EEESN_EEENS4_IJSN_NS5_ILi0EEESP_EEEEENS4_IJNS3_10UnderscoreESS_SS_EEEEELb1EEEEEvNT_6ParamsE)
        .other          _ZN7cutlass13device_kernelIN5flash32FlashAttnBwdPostprocessConvertdQIN4cute5tupleIJNS3_1CILi80EEENS5_ILi256EEEEEENS_10bfloat16_tEfNS_4arch4Sm90ELi256ENS3_8TiledMMAINS3_8MMA_AtomIJNS3_4SM904GMMA27MMA_64x16x16_F32BF16BF16_SSILNSF_5MajorE1ELSH_1ELNSF_7ScaleInE1ELSI_1EEEEEENS3_6LayoutINS4_IJNS5_ILi2EEENS5_ILi1EEESN_EEENS4_IJSN_NS5_ILi0EEESP_EEEEENS4_IJNS3_10UnderscoreESS_SS_EEEEELb1EEEEEvNT_6ParamsE,@"STO_CUDA_ENTRY STV_DEFAULT"
_ZN7cutlass13device_kernelIN5flash32FlashAttnBwdPostprocessConvertdQIN4cute5tupleIJNS3_1CILi80EEENS5_ILi256EEEEEENS_10bfloat16_tEfNS_4arch4Sm90ELi256ENS3_8TiledMMAINS3_8MMA_AtomIJNS3_4SM904GMMA27MMA_64x16x16_F32BF16BF16_SSILNSF_5MajorE1ELSH_1ELNSF_7ScaleInE1ELSI_1EEEEEENS3_6LayoutINS4_IJNS5_ILi2EEENS5_ILi1EEESN_EEENS4_IJSN_NS5_ILi0EEESP_EEEEENS4_IJNS3_10UnderscoreESS_SS_EEEEELb1EEEEEvNT_6ParamsE:
[----:B------:R-:W-:Y:S08]  /*0000*/  LDC R1, c[0x0][0x37c] ;  /* 0x0000df00ff017b82 */ /* 0x000ff00000000800 */
[----:B------:R-:W0:Y:S01]  /*0010*/  LDC.64 R10, c[0x0][0x3e0] ;  /* 0x0000f800ff0a7b82 */ /* 0x000e220000000a00 */
[----:B------:R-:W1:Y:S01]  /*0020*/  S2R R74, SR_CTAID.X ;  /* 0x00000000004a7919 */ /* 0x000e620000002500 */
[----:B------:R-:W2:Y:S01]  /*0030*/  LDCU.64 UR8, c[0x0][0x358] ;  /* 0x00006b00ff0877ac */ /* 0x000ea20008000a00 */
[----:B------:R-:W3:Y:S01]  /*0040*/  S2R R9, SR_CTAID.Z ;  /* 0x0000000000097919 */ /* 0x000ee20000002700 */
[----:B0-----:R-:W-:-:S04]  /*0050*/  ISETP.NE.U32.AND P0, PT, R10, RZ, PT ;  /* 0x000000ff0a00720c */ /* 0x001fc80003f05070 */
[----:B------:R-:W-:-:S13]  /*0060*/  ISETP.NE.AND.EX P2, PT, R11, RZ, PT, P0 ;  /* 0x000000ff0b00720c */ /* 0x000fda0003f45300 */
[----:B-123--:R-:W-:Y:S05]  /*0070*/  @P2 BRA `(.L_x_32) ;  /* 0x0000000000202947 */ /* 0x00efea0003800000 */
[----:B------:R-:W0:Y:S01]  /*0080*/  LDCU.64 UR4, c[0x0][0x3e8] ;  /* 0x00007d00ff0477ac */ /* 0x000e220008000a00 */
[----:B------:R-:W1:Y:S01]  /*0090*/  LDC R75, c[0x0][0x3b0] ;  /* 0x0000ec00ff4b7b82 */ /* 0x000e620000000800 */
[----:B------:R-:W-:Y:S02]  /*00a0*/  CS2R R4, SRZ ;  /* 0x0000000000047805 */ /* 0x000fe4000001ff00 */
[----:B------:R-:W-:Y:S01]  /*00b0*/  CS2R R2, SRZ ;  /* 0x0000000000027805 */ /* 0x000fe2000001ff00 */
[----:B0-----:R-:W-:-:S04]  /*00c0*/  UISETP.NE.U32.AND UP0, UPT, UR4, URZ, UPT ;  /* 0x000000ff0400728c */ /* 0x001fc8000bf05070 */
[----:B------:R-:W-:-:S09]  /*00d0*/  UISETP.NE.AND.EX UP0, UPT, UR5, URZ, UPT, UP0 ;  /* 0x000000ff0500728c */ /* 0x000fd2000bf05300 */
[----:B------:R-:W-:Y:S05]  /*00e0*/  BRA.U !UP0, `(.L_x_33) ;  /* 0x0000000108547547 */ /* 0x000fea000b800000 */
[----:B------:R-:W-:Y:S05]  /*00f0*/  BRA `(.L_x_34) ;  /* 0x0000000000387947 */ /* 0x000fea0003800000 */
.L_x_32:
[----:B------:R-:W0:Y:S01]  /*0100*/  LDC.64 R6, c[0x0][0x3e0] ;  /* 0x0000f800ff067b82 */ /* 0x000e220000000a00 */
[----:B------:R-:W1:Y:S01]  /*0110*/  LDCU.64 UR4, c[0x0][0x3e8] ;  /* 0x00007d00ff0477ac */ /* 0x000e620008000a00 */
[----:B0-----:R-:W-:-:S05]  /*0120*/  IMAD.WIDE.U32 R6, R9, 0x4, R6 ;  /* 0x0000000409067825 */ /* 0x001fca00078e0006 */
[----:B------:R-:W2:Y:S01]  /*0130*/  LDG.E R2, desc[UR8][R6.64] ;  /* 0x0000000806027981 */ /* 0x000ea2000c1e1900 */
[----:B-1----:R-:W-:-:S04]  /*0140*/  UISETP.NE.U32.AND UP0, UPT, UR4, URZ, UPT ;  /* 0x000000ff0400728c */ /* 0x002fc8000bf05070 */
[----:B------:R-:W-:Y:S01]  /*0150*/  UISETP.NE.AND.EX UP0, UPT, UR5, URZ, UPT, UP0 ;  /* 0x000000ff0500728c */ /* 0x000fe2000bf05300 */
[----:B--2---:R-:W-:-:S04]  /*0160*/  IMAD R0, R9, 0x50, R2 ;  /* 0x0000005009007824 */ /* 0x004fc800078e0202 */
[----:B------:R-:W-:-:S05]  /*0170*/  IMAD.HI R0, R0, 0x66666667, RZ ;  /* 0x6666666700007827 */ /* 0x000fca00078e02ff */
[----:B------:R-:W-:-:S04]  /*0180*/  SHF.R.U32.HI R3, RZ, 0x1f, R0 ;  /* 0x0000001fff037819 */ /* 0x000fc80000011600 */
[----:B------:R-:W-:-:S05]  /*0190*/  LEA.HI R3, R0, R3, RZ, 0x1b ;  /* 0x0000000300037211 */ /* 0x000fca00078fd8ff */
[----:B------:R-:W-:Y:S01]  /*01a0*/  IMAD R4, R3, 0x5000, RZ ;  /* 0x0000500003047824 */ /* 0x000fe200078e02ff */
[----:B------:R-:W-:-:S04]  /*01b0*/  SHF.R.S32.HI R3, RZ, 0x1f, R2 ;  /* 0x0000001fff037819 */ /* 0x000fc80000011402 */
[----:B------:R-:W-:Y:S01]  /*01c0*/  SHF.R.S32.HI R5, RZ, 0x1f, R4 ;  /* 0x0000001fff057819 */ /* 0x000fe20000011404 */
[----:B------:R-:W-:Y:S06]  /*01d0*/  BRA.U !UP0, `(.L_x_35) ;  /* 0x0000000108107547 */ /* 0x000fec000b800000 */
.L_x_34:
[----:B------:R-:W0:Y:S02]  /*01e0*/  LDC.64 R6, c[0x0][0x3e8] ;  /* 0x0000fa00ff067b82 */ /* 0x000e240000000a00 */
[----:B0-----:R-:W-:-:S05]  /*01f0*/  IMAD.WIDE.U32 R6, R9, 0x4, R6 ;  /* 0x0000000409067825 */ /* 0x001fca00078e0006 */
[----:B-1----:R0:W5:Y:S01]  /*0200*/  LDG.E R75, desc[UR8][R6.64] ;  /* 0x00000008064b7981 */ /* 0x002162000c1e1900 */
[----:B------:R-:W-:Y:S05]  /*0210*/  BRA `(.L_x_33) ;  /* 0x0000000000087947 */ /* 0x000fea0003800000 */
.L_x_35:
[----:B------:R-:W2:Y:S02]  /*0220*/  LDG.E R7, desc[UR8][R6.64+0x4] ;  /* 0x0000040806077981 */ /* 0x000ea4000c1e1900 */
[----:B--2---:R-:W-:-:S07]  /*0230*/  IADD3 R75, PT, PT, -R2, R7, RZ ;  /* 0x00000007024b7210 */ /* 0x004fce0007ffe1ff */
.L_x_33:
[----:B------:R-:W-:Y:S01]  /*0240*/  IMAD R0, R74, 0x50, RZ ;  /* 0x000000504a007824 */ /* 0x000fe200078e02ff */
[----:B------:R-:W-:-:S04]  /*0250*/  ISETP.NE.AND.EX P0, PT, R11, RZ, PT, P0 ;  /* 0x000000ff0b00720c */ /* 0x000fc80003f05300 */
[----:B-1---5:R-:W-:-:S13]  /*0260*/  ISETP.GE.AND P1, PT, R0, R75, PT ;  /* 0x0000004b0000720c */ /* 0x022fda0003f26270 */
[----:B------:R-:W-:Y:S05]  /*0270*/  @P1 EXIT P0 ;  /* 0x000000000000194d */ /* 0x000fea0000000000 */
[----:B------:R-:W1:Y:S01]  /*0280*/  S2R R76, SR_CTAID.Y ;  /* 0x00000000004c7919 */ /* 0x000e620000002600 */
[----:B0-----:R-:W1:Y:S01]  /*0290*/  LDC.64 R6, c[0x0][0x398] ;  /* 0x0000e600ff067b82 */ /* 0x001e620000000a00 */
[----:B------:R-:W-:Y:S01]  /*02a0*/  IMAD R13, R74, 0x5000, RZ ;  /* 0x000050004a0d7824 */ /* 0x000fe200078e02ff */
[----:B------:R-:W-:Y:S01]  /*02b0*/  SEL R0, R9, RZ, !P2 ;  /* 0x000000ff09007207 */ /* 0x000fe20005000000 */
[----:B------:R-:W0:Y:S01]  /*02c0*/  S2R R36, SR_TID.X ;  /* 0x0000000000247919 */ /* 0x000e220000002100 */
[----:B------:R-:W-:Y:S02]  /*02d0*/  BSSY.RECONVERGENT B0, `(.L_x_36) ;  /* 0x0000023000007945 */ /* 0x000fe40003800200 */
[----:B------:R-:W-:Y:S01]  /*02e0*/  IADD3 R4, P0, PT, R13, R4, RZ ;  /* 0x000000040d047210 */ /* 0x000fe20007f1e0ff */
[----:B------:R-:W2:Y:S01]  /*02f0*/  S2R R8, SR_CgaCtaId ;  /* 0x0000000000087919 */ /* 0x000ea20000008800 */
[----:B------:R-:W3:Y:S03]  /*0300*/  LDC.64 R10, c[0x0][0x3a0] ;  /* 0x0000e800ff0a7b82 */ /* 0x000ee60000000a00 */
[----:B------:R-:W-:-:S05]  /*0310*/  IMAD.X R5, RZ, RZ, R5, P0 ;  /* 0x000000ffff057224 */ /* 0x000fca00000e0605 */
[----:B------:R-:W4:Y:S01]  /*0320*/  LDC.64 R12, c[0x0][0x380] ;  /* 0x0000e000ff0c7b82 */ /* 0x000f220000000a00 */
[----:B-1----:R-:W-:Y:S01]  /*0330*/  IMAD.WIDE.U32 R4, R76, R6, R4 ;  /* 0x000000064c047225 */ /* 0x002fe200078e0004 */
[----:B0-----:R-:W-:-:S03]  /*0340*/  ISETP.NE.AND P0, PT, R36, RZ, PT ;  /* 0x000000ff2400720c */ /* 0x001fc60003f05270 */
[----:B------:R-:W-:Y:S02]  /*0350*/  IMAD R5, R76, R7, R5 ;  /* 0x000000074c057224 */ /* 0x000fe400078e0205 */
[----:B---3--:R-:W-:-:S04]  /*0360*/  IMAD.WIDE.U32 R4, R0, R10, R4 ;  /* 0x0000000a00047225 */ /* 0x008fc800078e0004 */
[----:B------:R-:W-:Y:S01]  /*0370*/  IMAD R5, R0, R11, R5 ;  /* 0x0000000b00057224 */ /* 0x000fe200078e0205 */
[----:B----4-:R-:W-:-:S04]  /*0380*/  LEA R12, P1, R4, R12, 0x2 ;  /* 0x0000000c040c7211 */ /* 0x010fc800078210ff */
[----:B------:R-:W-:Y:S01]  /*0390*/  LEA.HI.X R5, R4, R13, R5, 0x2, P1 ;  /* 0x0000000d04057211 */ /* 0x000fe200008f1405 */
[----:B--2---:R-:W-:Y:S08]  /*03a0*/  @P0 BRA `(.L_x_37) ;  /* 0x0000000000540947 */ /* 0x004ff00003800000 */
[----:B------:R-:W0:Y:S01]  /*03b0*/  S2UR UR7, SR_CgaCtaId ;  /* 0x00000000000779c3 */ /* 0x000e220000008800 */
[----:B------:R-:W-:Y:S01]  /*03c0*/  UMOV UR6, 0x400 ;  /* 0x0000040000067882 */ /* 0x000fe20000000000 */
[----:B------:R-:W-:Y:S01]  /*03d0*/  UMOV UR4, 0x1 ;  /* 0x0000000100047882 */ /* 0x000fe20000000000 */
[----:B------:R-:W-:Y:S01]  /*03e0*/  HFMA2 R4, -RZ, RZ, 5.9604644775390625e-08, 2 ;  /* 0x00014000ff047431 */ /* 0x000fe200000001ff */
[----:B------:R-:W-:-:S04]  /*03f0*/  UIADD3 UR4, UPT, UPT, -UR4, 0x100000, URZ ;  /* 0x0010000004047890 */ /* 0x000fc8000fffe1ff */
[----:B------:R-:W-:Y:S02]  /*0400*/  USHF.L.U32 UR5, UR4, 0xb, URZ ;  /* 0x0000000b04057899 */ /* 0x000fe400080006ff */
[----:B------:R-:W-:Y:S01]  /*0410*/  USHF.L.U32 UR4, UR4, 0x1, URZ ;  /* 0x0000000104047899 */ /* 0x000fe200080006ff */
[----:B------:R-:W-:Y:S01]  /*0420*/  PLOP3.LUT P0, PT, PT, PT, PT, 0x80, 0x8 ;  /* 0x000000000008781c */ /* 0x000fe20003f0f070 */
[----:B------:R-:W-:Y:S01]  /*0430*/  UMOV UR10, 0x1400 ;  /* 0x00001400000a7882 */ /* 0x000fe20000000000 */
[----:B0-----:R-:W-:-:S04]  /*0440*/  ULEA UR6, UR7, UR6, 0x18 ;  /* 0x0000000607067291 */ /* 0x001fc8000f8ec0ff */
[----:B------:R-:W-:Y:S01]  /*0450*/  UIADD3 UR7, UPT, UPT, UR6, 0x1e000, URZ ;  /* 0x0001e00006077890 */ /* 0x000fe2000fffe0ff */
[----:B------:R-:W0:Y:S07]  /*0460*/  FENCE.VIEW.ASYNC.S ;  /* 0x00000000000073c6 */ /* 0x000e2e0000000000 */
[----:B0-----:R0:W1:Y:S02]  /*0470*/  SYNCS.EXCH.64 URZ, [UR6+0x1e000], UR4 ;  /* 0x01e0000406ff75b2 */ /* 0x0010640008000100 */
[----:B0-----:R-:W-:-:S02]  /*0480*/  R2UR UR4, R12 ;  /* 0x000000000c0472ca */ /* 0x001fc400000e0000 */
[----:B------:R-:W-:Y:S01]  /*0490*/  R2UR UR5, R5 ;  /* 0x00000000050572ca */ /* 0x000fe200000e0000 */
[----:B-1----:R0:W-:-:S14]  /*04a0*/  SYNCS.ARRIVE.TRANS64 RZ, [UR6+0x1e000], R4 ;  /* 0x01e00004ffff79a7 */ /* 0x0021dc0008000006 */
.L_x_38:
[----:B------:R-:W-:Y:S01]  /*04b0*/  @P0 ELECT P1, URZ, PT ;  /* 0x0000000000ff082f */ /* 0x000fe20003820000 */
[----:B------:R1:W-:-:S12]  /*04c0*/  UBLKCP.S.G [UR6], [UR4], UR10 ;  /* 0x00000006040073ba */ /* 0x0003d8000800020a */
[----:B------:R-:W-:Y:S02]  /*04d0*/  @P1 PLOP3.LUT P0, PT, P1, PT, PT, 0x8, 0x80 ;  /* 0x000000000080181c */ /* 0x000fe40000f0e170 */
[----:B------:R-:W-:-:S11]  /*04e0*/  PLOP3.LUT P1, PT, PT, PT, PT, 0x8, 0x80 ;  /* 0x000000000080781c */ /* 0x000fd60003f2e170 */
[----:B-1----:R-:W-:Y:S05]  /*04f0*/  @P0 BRA.U.ANY `(.L_x_38) ;  /* 0xfffffffd00ec0947 */ /* 0x002fea000393ffff */
.L_x_37:
[----:B------:R-:W-:Y:S05]  /*0500*/  BSYNC.RECONVERGENT B0 ;  /* 0x0000000000007941 */ /* 0x000fea0003800200 */
.L_x_36:
[----:B------:R-:W-:Y:S01]  /*0510*/  BAR.SYNC.DEFER_BLOCKING 0x0 ;  /* 0x0000000000007b1d */ /* 0x000fe20000010000 */
[----:B------:R-:W-:Y:S02]  /*0520*/  MOV R79, 0x400 ;  /* 0x00000400004f7802 */ /* 0x000fe40000000f00 */
[----:B0-----:R-:W-:Y:S02]  /*0530*/  SHF.L.U32 R4, RZ, 0x1f, RZ ;  /* 0x0000001fff047819 */ /* 0x001fe400000006ff */
[----:B------:R-:W-:-:S07]  /*0540*/  LEA R79, R8, R79, 0x18 ;  /* 0x0000004f084f7211 */ /* 0x000fce00078ec0ff */
.L_x_39:
[----:B0-----:R0:W1:Y:S02]  /*0550*/  SYNCS.PHASECHK.TRANS64.TRYWAIT P0, [R79+URZ+0x1e000], R4 ;  /* 0x01e000044f0075a7 */ /* 0x00106400080011ff */
[----:B-1----:R-:W-:Y:S05]  /*0560*/  @!P0 NANOSLEEP.SYNCS 0x989680 ;  /* 0x009896800000895d */ /* 0x002fea0003900000 */
[----:B------:R-:W1:Y:S02]  /*0570*/  @!P0 SYNCS.PHASECHK.TRANS64 P0, [R79+URZ+0x1e000], R4 ;  /* 0x01e000044f0085a7 */ /* 0x000e6400080010ff */
[----:B-1----:R-:W-:Y:S05]  /*0580*/  @!P0 BRA `(.L_x_39) ;  /* 0xfffffffc00f08947 */ /* 0x002fea000383ffff */
[C---:B------:R-:W-:Y:S01]  /*0590*/  IMAD.SHL.U32 R28, R36.reuse, 0x10, RZ ;  /* 0x00000010241c7824 */ /* 0x040fe200078e00ff */
[--C-:B0-----:R-:W-:Y:S01]  /*05a0*/  SHF.R.U32.HI R4, RZ, 0x7, R36.reuse ;  /* 0x00000007ff047819 */ /* 0x101fe20000011624 */
[----:B------:R-:W-:Y:S01]  /*05b0*/  IMAD.SHL.U32 R77, R36, 0x8, RZ ;  /* 0x00000008244d7824 */ /* 0x000fe200078e00ff */
[----:B------:R-:W0:Y:S01]  /*05c0*/  LDCU UR4, c[0x0][0x3d8] ;  /* 0x00007b00ff0477ac */ /* 0x000e220008000800 */
[----:B------:R-:W-:Y:S01]  /*05d0*/  SHF.R.U32.HI R31, RZ, 0x1, R36 ;  /* 0x00000001ff1f7819 */ /* 0x000fe20000011624 */
[----:B------:R-:W-:Y:S01]  /*05e0*/  IMAD R75, R74, -0x50, R75 ;  /* 0xffffffb04a4b7824 */ /* 0x000fe200078e024b */
[C---:B------:R-:W-:Y:S01]  /*05f0*/  LOP3.LUT R5, R28.reuse, 0x7f0, RZ, 0xc0, !PT ;  /* 0x000007f01c057812 */ /* 0x040fe200078ec0ff */
[----:B------:R-:W1:Y:S01]  /*0600*/  LDCU.64 UR6, c[0x0][0x3c8] ;  /* 0x00007900ff0677ac */ /* 0x000e620008000a00 */
[----:B------:R-:W-:Y:S01]  /*0610*/  LOP3.LUT R30, R77, 0x8, RZ, 0xc0, !PT ;  /* 0x000000084d1e7812 */ /* 0x000fe200078ec0ff */
[----:B------:R-:W-:Y:S01]  /*0620*/  BSSY.RECONVERGENT B0, `(.L_x_40) ;  /* 0x00000d4000007945 */ /* 0x000fe20003800200 */
[----:B------:R-:W-:Y:S01]  /*0630*/  LOP3.LUT R29, R28, 0x40, RZ, 0xc0, !PT ;  /* 0x000000401c1d7812 */ /* 0x000fe200078ec0ff */
[----:B------:R-:W-:Y:S01]  /*0640*/  IMAD R4, R4, 0xa000, R5 ;  /* 0x0000a00004047824 */ /* 0x000fe200078e0205 */
[C---:B------:R-:W-:Y:S01]  /*0650*/  LOP3.LUT R33, R31.reuse, 0xf, RZ, 0xc0, !PT ;  /* 0x0000000f1f217812 */ /* 0x040fe200078ec0ff */
[----:B------:R-:W2:Y:S01]  /*0660*/  LDCU.64 UR10, c[0x0][0x3d0] ;  /* 0x00007a00ff0a77ac */ /* 0x000ea20008000a00 */
[----:B------:R-:W-:-:S02]  /*0670*/  LOP3.LUT R34, R31, 0x30, RZ, 0xc0, !PT ;  /* 0x000000301f227812 */ /* 0x000fc400078ec0ff */
[----:B------:R-:W-:Y:S02]  /*0680*/  IADD3 R78, PT, PT, R79, R4, RZ ;  /* 0x000000044f4e7210 */ /* 0x000fe40007ffe0ff */
[----:B------:R-:W-:Y:S01]  /*0690*/  LOP3.LUT R31, R30, 0x40, R31, 0xf8, !PT ;  /* 0x000000401e1f7812 */ /* 0x000fe200078ef81f */
[----:B------:R-:W-:Y:S01]  /*06a0*/  IMAD R33, R33, 0x500, R34 ;  /* 0x0000050021217824 */ /* 0x000fe200078e0222 */
[--C-:B------:R-:W-:Y:S01]  /*06b0*/  SHF.R.U32.HI R73, RZ, 0x5, R36.reuse ;  /* 0x00000005ff497819 */ /* 0x100fe20000011624 */
[----:B------:R-:W0:Y:S01]  /*06c0*/  LDS.128 R24, [R78] ;  /* 0x000000004e187984 */ /* 0x000e220000000c00 */
[----:B------:R-:W-:Y:S02]  /*06d0*/  LOP3.LUT R28, R28, 0x30, RZ, 0xc0, !PT ;  /* 0x000000301c1c7812 */ /* 0x000fe400078ec0ff */
[----:B------:R-:W-:Y:S01]  /*06e0*/  SHF.R.U32.HI R30, RZ, 0x4, R36 ;  /* 0x00000004ff1e7819 */ /* 0x000fe20000011624 */
[----:B------:R-:W3:Y:S01]  /*06f0*/  LDS.128 R4, [R78+0x1000] ;  /* 0x001000004e047984 */ /* 0x000ee20000000c00 */
[----:B------:R-:W-:Y:S01]  /*0700*/  SHF.L.U32 R32, R36, 0x1, RZ ;  /* 0x0000000124207819 */ /* 0x000fe200000006ff */
[----:B------:R-:W-:Y:S01]  /*0710*/  IMAD R28, R73, 0x500, R28 ;  /* 0x00000500491c7824 */ /* 0x000fe200078e021c */
[----:B------:R-:W-:Y:S01]  /*0720*/  LOP3.LUT R29, R29, 0x8, R36, 0xf8, !PT ;  /* 0x000000081d1d7812 */ /* 0x000fe200078ef824 */
[----:B------:R-:W4:Y:S01]  /*0730*/  LDS.128 R16, [R78+0x800] ;  /* 0x000800004e107984 */ /* 0x000f220000000c00 */
[----:B------:R-:W-:-:S02]  /*0740*/  LOP3.LUT R30, R31, 0x8, R30, 0x78, !PT ;  /* 0x000000081f1e7812 */ /* 0x000fc400078e781e */
[----:B------:R-:W-:Y:S01]  /*0750*/  LOP3.LUT R29, R29, 0x8, R32, 0x78, !PT ;  /* 0x000000081d1d7812 */ /* 0x000fe200078e7820 */
[----:B------:R-:W5:Y:S01]  /*0760*/  LDS.128 R8, [R78+0x1800] ;  /* 0x001800004e087984 */ /* 0x000f620000000c00 */
[----:B------:R-:W-:Y:S01]  /*0770*/  LOP3.LUT R80, R77, 0x80, RZ, 0xc0, !PT ;  /* 0x000000804d507812 */ /* 0x000fe200078ec0ff */
[----:B------:R-:W-:Y:S02]  /*0780*/  IMAD.IADD R72, R33, 0x1, R30 ;  /* 0x0000000121487824 */ /* 0x000fe400078e021e */
[----:B------:R-:W1:Y:S01]  /*0790*/  LDS.128 R12, [R78+0x2000] ;  /* 0x002000004e0c7984 */ /* 0x000e620000000c00 */
[----:B------:R-:W-:-:S03]  /*07a0*/  IADD3 R80, PT, PT, R29, R28, R80 ;  /* 0x0000001c1d507210 */ /* 0x000fc60007ffe050 */
[----:B------:R-:W2:Y:S01]  /*07b0*/  LDS.128 R20, [R78+0x2800] ;  /* 0x002800004e147984 */ /* 0x000ea20000000c00 */
[----:B------:R-:W-:-:S03]  /*07c0*/  LEA R80, R80, R79, 0x1 ;  /* 0x0000004f50507211 */ /* 0x000fc600078e08ff */
[----:B------:R-:W2:Y:S04]  /*07d0*/  LDS.128 R52, [R78+0x7800] ;  /* 0x007800004e347984 */ /* 0x000ea80000000c00 */
[----:B------:R-:W2:Y:S04]  /*07e0*/  LDS.128 R64, [R78+0x9000] ;  /* 0x009000004e407984 */ /* 0x000ea80000000c00 */
[----:B------:R-:W2:Y:S04]  /*07f0*/  LDS.128 R56, [R78+0x8000] ;  /* 0x008000004e387984 */ /* 0x000ea80000000c00 */
[----:B------:R-:W2:Y:S01]  /*0800*/  LDS.128 R60, [R78+0x8800] ;  /* 0x008800004e3c7984 */ /* 0x000ea20000000c00 */
[----:B0-----:R-:W-:Y:S01]  /*0810*/  FMUL.FTZ R24, R24, UR4 ;  /* 0x0000000418187c20 */ /* 0x001fe20008410000 */
[----:B------:R-:W-:Y:S01]  /*0820*/  FMUL.FTZ R25, R25, UR4 ;  /* 0x0000000419197c20 */ /* 0x000fe20008410000 */
[----:B------:R-:W-:Y:S01]  /*0830*/  FMUL.FTZ R26, R26, UR4 ;  /* 0x000000041a1a7c20 */ /* 0x000fe20008410000 */
[----:B------:R-:W-:Y:S01]  /*0840*/  FMUL.FTZ R27, R27, UR4 ;  /* 0x000000041b1b7c20 */ /* 0x000fe20008410000 */
[----:B---3--:R-:W-:Y:S01]  /*0850*/  FMUL.FTZ R32, R4, UR4 ;  /* 0x0000000404207c20 */ /* 0x008fe20008410000 */
[----:B------:R-:W-:Y:S01]  /*0860*/  FMUL.FTZ R33, R5, UR4 ;  /* 0x0000000405217c20 */ /* 0x000fe20008410000 */
[----:B------:R-:W-:Y:S01]  /*0870*/  FMUL.FTZ R34, R6, UR4 ;  /* 0x0000000406227c20 */ /* 0x000fe20008410000 */
[----:B------:R-:W-:Y:S01]  /*0880*/  FMUL.FTZ R35, R7, UR4 ;  /* 0x0000000407237c20 */ /* 0x000fe20008410000 */
[----:B----4-:R-:W-:Y:S01]  /*0890*/  FMUL.FTZ R28, R16, UR4 ;  /* 0x00000004101c7c20 */ /* 0x010fe20008410000 */
[----:B------:R-:W-:Y:S01]  /*08a0*/  FMUL.FTZ R29, R17, UR4 ;  /* 0x00000004111d7c20 */ /* 0x000fe20008410000 */
[----:B------:R-:W-:Y:S01]  /*08b0*/  FMUL.FTZ R30, R18, UR4 ;  /* 0x00000004121e7c20 */ /* 0x000fe20008410000 */
[----:B------:R-:W-:Y:S01]  /*08c0*/  FMUL.FTZ R31, R19, UR4 ;  /* 0x00000004131f7c20 */ /* 0x000fe20008410000 */
[----:B-----5:R-:W-:Y:S01]  /*08d0*/  FMUL.FTZ R36, R8, UR4 ;  /* 0x0000000408247c20 */ /* 0x020fe20008410000 */
[----:B------:R-:W-:Y:S01]  /*08e0*/  FMUL.FTZ R37, R9, UR4 ;  /* 0x0000000409257c20 */ /* 0x000fe20008410000 */
[----:B------:R-:W-:Y:S01]  /*08f0*/  FMUL.FTZ R38, R10, UR4 ;  /* 0x000000040a267c20 */ /* 0x000fe20008410000 */
[----:B------:R-:W-:Y:S01]  /*0900*/  FMUL.FTZ R39, R11, UR4 ;  /* 0x000000040b277c20 */ /* 0x000fe20008410000 */
[----:B-1----:R-:W-:Y:S01]  /*0910*/  FMUL.FTZ R44, R12, UR4 ;  /* 0x000000040c2c7c20 */ /* 0x002fe20008410000 */
[----:B------:R-:W-:Y:S01]  /*0920*/  FMUL.FTZ R41, R13, UR4 ;  /* 0x000000040d297c20 */ /* 0x000fe20008410000 */
[----:B------:R-:W-:Y:S01]  /*0930*/  FMUL.FTZ R45, R14, UR4 ;  /* 0x000000040e2d7c20 */ /* 0x000fe20008410000 */
[----:B------:R-:W-:Y:S01]  /*0940*/  FMUL.FTZ R40, R15, UR4 ;  /* 0x000000040f287c20 */ /* 0x000fe20008410000 */
[----:B--2---:R-:W-:Y:S01]  /*0950*/  FMUL.FTZ R46, R20, UR4 ;  /* 0x00000004142e7c20 */ /* 0x004fe20008410000 */
[----:B------:R-:W-:Y:S01]  /*0960*/  FMUL.FTZ R43, R21, UR4 ;  /* 0x00000004152b7c20 */ /* 0x000fe20008410000 */
[----:B------:R-:W0:Y:S01]  /*0970*/  LDS.128 R4, [R78+0x3000] ;  /* 0x003000004e047984 */ /* 0x000e220000000c00 */
[----:B------:R-:W-:Y:S01]  /*0980*/  F2FP.BF16.F32.PACK_AB R24, R25, R24 ;  /* 0x000000181918723e */ /* 0x000fe200000010ff */
[----:B------:R-:W-:Y:S01]  /*0990*/  FMUL.FTZ R47, R22, UR4 ;  /* 0x00000004162f7c20 */ /* 0x000fe20008410000 */
[----:B------:R-:W-:Y:S01]  /*09a0*/  F2FP.BF16.F32.PACK_AB R25, R27, R26 ;  /* 0x0000001a1b19723e */ /* 0x000fe200000010ff */
[----:B------:R-:W1:Y:S01]  /*09b0*/  LDS.128 R8, [R78+0x3800] ;  /* 0x003800004e087984 */ /* 0x000e620000000c00 */
[----:B------:R-:W-:Y:S01]  /*09c0*/  F2FP.BF16.F32.PACK_AB R32, R33, R32 ;  /* 0x000000202120723e */ /* 0x000fe200000010ff */
[----:B------:R-:W-:Y:S01]  /*09d0*/  FMUL.FTZ R48, R23, UR4 ;  /* 0x0000000417307c20 */ /* 0x000fe20008410000 */
[----:B------:R-:W-:Y:S01]  /*09e0*/  F2FP.BF16.F32.PACK_AB R26, R29, R28 ;  /* 0x0000001c1d1a723e */ /* 0x000fe200000010ff */
[----:B------:R-:W2:Y:S01]  /*09f0*/  LDS.128 R12, [R78+0x4000] ;  /* 0x004000004e0c7984 */ /* 0x000ea20000000c00 */
[----:B------:R-:W-:Y:S01]  /*0a00*/  F2FP.BF16.F32.PACK_AB R27, R31, R30 ;  /* 0x0000001e1f1b723e */ /* 0x000fe200000010ff */
[----:B------:R-:W-:Y:S01]  /*0a10*/  FMUL.FTZ R52, R52, UR4 ;  /* 0x0000000434347c20 */ /* 0x000fe20008410000 */
[----:B------:R-:W-:Y:S01]  /*0a20*/  F2FP.BF16.F32.PACK_AB R33, R35, R34 ;  /* 0x000000222321723e */ /* 0x000fe200000010ff */
[----:B------:R-:W3:Y:S01]  /*0a30*/  LDS.128 R16, [R78+0x4800] ;  /* 0x004800004e107984 */ /* 0x000ee20000000c00 */
[----:B------:R-:W-:Y:S01]  /*0a40*/  F2FP.BF16.F32.PACK_AB R34, R37, R36 ;  /* 0x000000242522723e */ /* 0x000fe200000010ff */
[----:B------:R-:W-:Y:S01]  /*0a50*/  FMUL.FTZ R53, R53, UR4 ;  /* 0x0000000435357c20 */ /* 0x000fe20008410000 */
[----:B------:R-:W-:Y:S01]  /*0a60*/  F2FP.BF16.F32.PACK_AB R35, R39, R38 ;  /* 0x000000262723723e */ /* 0x000fe200000010ff */
[----:B------:R-:W4:Y:S01]  /*0a70*/  LDS.128 R20, [R78+0x5000] ;  /* 0x005000004e147984 */ /* 0x000f220000000c00 */
[----:B------:R-:W-:Y:S01]  /*0a80*/  F2FP.BF16.F32.PACK_AB R44, R41, R44 ;  /* 0x0000002c292c723e */ /* 0x000fe200000010ff */
[----:B------:R-:W-:Y:S01]  /*0a90*/  FMUL.FTZ R54, R54, UR4 ;  /* 0x0000000436367c20 */ /* 0x000fe20008410000 */
[----:B------:R-:W-:Y:S01]  /*0aa0*/  F2FP.BF16.F32.PACK_AB R45, R40, R45 ;  /* 0x0000002d282d723e */ /* 0x000fe200000010ff */
[----:B------:R-:W5:Y:S01]  /*0ab0*/  LDS.128 R28, [R78+0x5800] ;  /* 0x005800004e1c7984 */ /* 0x000f620000000c00 */
[----:B------:R-:W-:Y:S01]  /*0ac0*/  F2FP.BF16.F32.PACK_AB R46, R43, R46 ;  /* 0x0000002e2b2e723e */ /* 0x000fe200000010ff */
[----:B------:R-:W-:Y:S01]  /*0ad0*/  FMUL.FTZ R55, R55, UR4 ;  /* 0x0000000437377c20 */ /* 0x000fe20008410000 */
[----:B------:R-:W-:Y:S01]  /*0ae0*/  F2FP.BF16.F32.PACK_AB R47, R48, R47 ;  /* 0x0000002f302f723e */ /* 0x000fe200000010ff */
[----:B------:R-:W5:Y:S01]  /*0af0*/  LDS.128 R36, [R78+0x6000] ;  /* 0x006000004e247984 */ /* 0x000f620000000c00 */
[----:B------:R-:W-:Y:S01]  /*0b00*/  FMUL.FTZ R64, R64, UR4 ;  /* 0x0000000440407c20 */ /* 0x000fe20008410000 */
[----:B------:R-:W-:Y:S01]  /*0b10*/  FMUL.FTZ R65, R65, UR4 ;  /* 0x0000000441417c20 */ /* 0x000fe20008410000 */
[----:B------:R-:W-:Y:S01]  /*0b20*/  FMUL.FTZ R56, R56, UR4 ;  /* 0x0000000438387c20 */ /* 0x000fe20008410000 */
[----:B------:R-:W5:Y:S01]  /*0b30*/  LDS.128 R40, [R78+0x6800] ;  /* 0x006800004e287984 */ /* 0x000f620000000c00 */
[----:B------:R-:W-:Y:S01]  /*0b40*/  FMUL.FTZ R57, R57, UR4 ;  /* 0x0000000439397c20 */ /* 0x000fe20008410000 */
[----:B------:R-:W-:Y:S01]  /*0b50*/  FMUL.FTZ R58, R58, UR4 ;  /* 0x000000043a3a7c20 */ /* 0x000fe20008410000 */
[----:B------:R-:W-:Y:S01]  /*0b60*/  FMUL.FTZ R61, R61, UR4 ;  /* 0x000000043d3d7c20 */ /* 0x000fe20008410000 */
[----:B------:R-:W5:Y:S01]  /*0b70*/  LDS.128 R48, [R78+0x7000] ;  /* 0x007000004e307984 */ /* 0x000f620000000c00 */
[----:B------:R-:W-:Y:S01]  /*0b80*/  FMUL.FTZ R66, R66, UR4 ;  /* 0x0000000442427c20 */ /* 0x000fe20008410000 */
[----:B------:R-:W-:Y:S01]  /*0b90*/  FMUL.FTZ R67, R67, UR4 ;  /* 0x0000000443437c20 */ /* 0x000fe20008410000 */
[----:B------:R-:W-:Y:S01]  /*0ba0*/  F2FP.BF16.F32.PACK_AB R64, R65, R64 ;  /* 0x000000404140723e */ /* 0x000fe200000010ff */
[----:B------:R-:W5:Y:S03]  /*0bb0*/  LDS.128 R68, [R78+0x9800] ;  /* 0x009800004e447984 */ /* 0x000f660000000c00 */
[----:B------:R-:W-:Y:S01]  /*0bc0*/  F2FP.BF16.F32.PACK_AB R65, R67, R66 ;  /* 0x000000424341723e */ /* 0x000fe200000010ff */
[----:B0-----:R-:W-:Y:S01]  /*0bd0*/  FMUL.FTZ R4, R4, UR4 ;  /* 0x0000000404047c20 */ /* 0x001fe20008410000 */
        /* <DEDUP_REMOVED lines=31> */
[----:B------:R-:W-:Y:S01]  /*0dd0*/  F2FP.BF16.F32.PACK_AB R4, R5, R4 ;  /* 0x000000040504723e */ /* 0x000fe200000010ff */
[----:B------:R-:W-:Y:S01]  /*0de0*/  STSM.16.MT88.4 [R80+0x14000], R24 ;  /* 0x0140001850007844 */ /* 0x000fe20000004200 */
[----:B------:R-:W-:Y:S01]  /*0df0*/  F2FP.BF16.F32.PACK_AB R5, R7, R6 ;  /* 0x000000060705723e */ /* 0x000fe200000010ff */
        /* <DEDUP_REMOVED lines=10> */
[----:B------:R0:W-:Y:S01]  /*0ea0*/  STSM.16.MT88.4 [R80+0x19200], R4 ;  /* 0x0192000450007844 */ /* 0x0001e20000004200 */
[----:B------:R-:W-:Y:S01]  /*0eb0*/  F2FP.BF16.F32.PACK_AB R11, R19, R18 ;  /* 0x00000012130b723e */ /* 0x000fe200000010ff */
[----:B------:R-:W-:Y:S01]  /*0ec0*/  FMUL.FTZ R51, R51, UR4 ;  /* 0x0000000433337c20 */ /* 0x000fe20008410000 */
        /* <DEDUP_REMOVED lines=9> */
[----:B------:R-:W-:Y:S01]  /*0f60*/  FMUL.FTZ R71, R71, UR4 ;  /* 0x0000000447477c20 */ /* 0x000fe20008410000 */
[----:B------:R-:W-:Y:S01]  /*0f70*/  F2FP.BF16.F32.PACK_AB R17, R39, R38 ;  /* 0x000000262711723e */ /* 0x000fe200000010ff */
[----:B------:R2:W-:Y:S01]  /*0f80*/  STSM.16.MT88.4 [R80+0x19400], R12 ;  /* 0x0194000c50007844 */ /* 0x0005e20000004200 */
[----:B------:R-:W-:Y:S01]  /*0f90*/  F2FP.BF16.F32.PACK_AB R18, R41, R40 ;  /* 0x000000282912723e */ /* 0x000fe200000010ff */
[----:B0-----:R-:W-:Y:S01]  /*0fa0*/  FMUL.FTZ R4, R63, UR4 ;  /* 0x000000043f047c20 */ /* 0x001fe20008410000 */
[----:B------:R-:W-:Y:S01]  /*0fb0*/  F2FP.BF16.F32.PACK_AB R19, R43, R42 ;  /* 0x0000002a2b13723e */ /* 0x000fe200000010ff */
[----:B------:R-:W-:Y:S01]  /*0fc0*/  IMAD.MOV.U32 R21, RZ, RZ, RZ ;  /* 0x000000ffff157224 */ /* 0x000fe200078e00ff */
[----:B------:R-:W-:-:S02]  /*0fd0*/  F2FP.BF16.F32.PACK_AB R66, R69, R68 ;  /* 0x000000444542723e */ /* 0x000fc400000010ff */
[----:B------:R-:W-:Y:S01]  /*0fe0*/  F2FP.BF16.F32.PACK_AB R67, R71, R70 ;  /* 0x000000464743723e */ /* 0x000fe200000010ff */
[----:B------:R0:W-:Y:S01]  /*0ff0*/  STSM.16.MT88.4 [R80+0x14600], R16 ;  /* 0x0146001050007844 */ /* 0x0001e20000004200 */
[----:B-1----:R-:W-:Y:S01]  /*1000*/  IMAD R8, R72, 0x2, R79 ;  /* 0x0000000248087824 */ /* 0x002fe200078e024f */
[----:B------:R-:W-:Y:S01]  /*1010*/  LOP3.LUT R20, R77, 0xf8, RZ, 0xc0, !PT ;  /* 0x000000f84d147812 */ /* 0x000fe200078ec0ff */
[C---:B------:R-:W-:Y:S01]  /*1020*/  VIADD R9, R73.reuse, 0x10 ;  /* 0x0000001049097836 */ /* 0x040fe20000000000 */
[----:B------:R-:W-:Y:S01]  /*1030*/  IADD3 R10, P1, PT, R73, R2, RZ ;  /* 0x00000002490a7210 */ /* 0x000fe20007f3e0ff */
[----:B------:R-:W-:Y:S01]  /*1040*/  VIADD R79, R79, 0x14000 ;  /* 0x000140004f4f7836 */ /* 0x000fe20000000000 */
[----:B------:R-:W-:Y:S02]  /*1050*/  VIMNMX R22, PT, PT, R75, 0x50, PT ;  /* 0x000000504b167848 */ /* 0x000fe40003fe0100 */
[----:B--2---:R-:W-:Y:S02]  /*1060*/  F2FP.BF16.F32.PACK_AB R12, R49, R48 ;  /* 0x00000030310c723e */ /* 0x004fe400000010ff */
[----:B------:R-:W-:-:S02]  /*1070*/  F2FP.BF16.F32.PACK_AB R13, R51, R50 ;  /* 0x00000032330d723e */ /* 0x000fc400000010ff */
[----:B------:R-:W-:Y:S02]  /*1080*/  F2FP.BF16.F32.PACK_AB R14, R53, R52 ;  /* 0x00000034350e723e */ /* 0x000fe400000010ff */
[----:B------:R-:W-:Y:S01]  /*1090*/  F2FP.BF16.F32.PACK_AB R15, R55, R54 ;  /* 0x00000036370f723e */ /* 0x000fe200000010ff */
[----:B0-----:R-:W-:Y:S01]  /*10a0*/  FMUL.FTZ R17, R59, UR4 ;  /* 0x000000043b117c20 */ /* 0x001fe20008410000 */
[----:B------:R-:W-:Y:S01]  /*10b0*/  FMUL.FTZ R18, R60, UR4 ;  /* 0x000000043c127c20 */ /* 0x000fe20008410000 */
[----:B------:R-:W-:Y:S01]  /*10c0*/  FMUL.FTZ R19, R62, UR4 ;  /* 0x000000043e137c20 */ /* 0x000fe20008410000 */
[----:B------:R-:W-:Y:S01]  /*10d0*/  F2FP.BF16.F32.PACK_AB R16, R57, R56 ;  /* 0x000000383910723e */ /* 0x000fe200000010ff */
[----:B------:R0:W-:Y:S01]  /*10e0*/  STSM.16.MT88.4 [R80+0x19600], R12 ;  /* 0x0196000c50007844 */ /* 0x0001e20000004200 */
[----:B------:R-:W-:Y:S01]  /*10f0*/  F2FP.BF16.F32.PACK_AB R17, R17, R58 ;  /* 0x0000003a1111723e */ /* 0x000fe200000010ff */
[----:B------:R-:W1:Y:S01]  /*1100*/  LDCU UR4, c[0x0][0x3b4] ;  /* 0x00007680ff0477ac */ /* 0x000e620008000800 */
[----:B------:R-:W-:-:S02]  /*1110*/  F2FP.BF16.F32.PACK_AB R18, R61, R18 ;  /* 0x000000123d12723e */ /* 0x000fc400000010ff */
[----:B------:R-:W-:Y:S02]  /*1120*/  F2FP.BF16.F32.PACK_AB R19, R4, R19 ;  /* 0x000000130413723e */ /* 0x000fe400000010ff */
[C---:B------:R-:W-:Y:S02]  /*1130*/  IADD3 R2, PT, PT, R73.reuse, 0x8, RZ ;  /* 0x0000000849027810 */ /* 0x040fe40007ffe0ff */
[----:B------:R-:W-:Y:S01]  /*1140*/  IADD3.X R11, PT, PT, RZ, R3, RZ, P1, !PT ;  /* 0x00000003ff0b7210 */ /* 0x000fe20000ffe4ff */
[----:B------:R2:W-:Y:S04]  /*1150*/  STSM.16.MT88.4 [R80+0x14800], R16 ;  /* 0x0148001050007844 */ /* 0x0005e80000004200 */
[----:B------:R2:W-:Y:S01]  /*1160*/  STSM.16.MT88.4 [R80+0x19800], R64 ;  /* 0x0198004050007844 */ /* 0x0005e20000004200 */
[----:B------:R-:W-:Y:S01]  /*1170*/  IMAD.WIDE.U32 R74, R74, 0x50, R10 ;  /* 0x000000504a4a7825 */ /* 0x000fe200078e000a */
[C---:B0-----:R-:W-:Y:S01]  /*1180*/  IADD3 R13, PT, PT, R73.reuse, 0x28, RZ ;  /* 0x00000028490d7810 */ /* 0x041fe20007ffe0ff */
[----:B------:R-:W-:Y:S02]  /*1190*/  BAR.SYNC.DEFER_BLOCKING 0x0 ;  /* 0x0000000000007b1d */ /* 0x000fe40000010000 */
[----:B------:R-:W-:Y:S01]  /*11a0*/  VIADD R12, R73, 0x20 ;  /* 0x00000020490c7836 */ /* 0x000fe20000000000 */
[----:B-1----:R-:W-:-:S04]  /*11b0*/  ISETP.GE.AND P0, PT, R20, UR4, PT ;  /* 0x0000000414007c0c */ /* 0x002fc8000bf06270 */
[-C--:B------:R-:W-:Y:S01]  /*11c0*/  ISETP.GE.OR P2, PT, R2, R22.reuse, P0 ;  /* 0x000000160200720c */ /* 0x080fe20000746670 */
[C---:B------:R-:W-:Y:S01]  /*11d0*/  IMAD.WIDE.U32 R2, R76.reuse, UR6, R20 ;  /* 0x000000064c027c25 */ /* 0x040fe2000f8e0014 */
[-C--:B------:R-:W-:Y:S02]  /*11e0*/  ISETP.GE.OR P3, PT, R73, R22.reuse, P0 ;  /* 0x000000164900720c */ /* 0x080fe40000766670 */
[-C--:B------:R-:W-:Y:S01]  /*11f0*/  ISETP.GE.OR P1, PT, R9, R22.reuse, P0 ;  /* 0x000000160900720c */ /* 0x080fe20000726670 */
[----:B------:R-:W-:Y:S01]  /*1200*/  IMAD R3, R76, UR7, R3 ;  /* 0x000000074c037c24 */ /* 0x000fe2000f8e0203 */
[----:B------:R-:W-:Y:S02]  /*1210*/  IADD3 R9, PT, PT, R73, 0x18, RZ ;  /* 0x0000001849097810 */ /* 0x000fe40007ffe0ff */
[-C--:B------:R-:W-:Y:S01]  /*1220*/  ISETP.GE.OR P5, PT, R12, R22.reuse, P0 ;  /* 0x000000160c00720c */ /* 0x080fe200007a6670 */
[----:B------:R-:W-:Y:S01]  /*1230*/  IMAD.WIDE.U32 R2, R0, UR10, R2 ;  /* 0x0000000a00027c25 */ /* 0x000fe2000f8e0002 */
[----:B------:R-:W-:-:S02]  /*1240*/  ISETP.GE.OR P6, PT, R9, R22, P0 ;  /* 0x000000160900720c */ /* 0x000fc400007c6670 */
[----:B------:R-:W-:Y:S01]  /*1250*/  ISETP.GE.OR P4, PT, R13, R22, P0 ;  /* 0x000000160d00720c */ /* 0x000fe20000786670 */
[----:B------:R-:W-:Y:S01]  /*1260*/  IMAD R11, R0, UR11, R3 ;  /* 0x0000000b000b7c24 */ /* 0x000fe2000f8e0203 */
[----:B------:R-:W-:Y:S01]  /*1270*/  LEA R12, R72, R79, 0x1 ;  /* 0x0000004f480c7211 */ /* 0x000fe200078e08ff */
[----:B------:R-:W-:Y:S01]  /*1280*/  VIADD R9, R73, 0x30 ;  /* 0x0000003049097836 */ /* 0x000fe20000000000 */
[----:B------:R2:W0:Y:S01]  /*1290*/  LDS.128 R4, [R8+0x14900] ;  /* 0x0149000008047984 */ /* 0x0004220000000c00 */
[----:B------:R-:W-:Y:S08]  /*12a0*/  @P3 BRA `(.L_x_41) ;  /* 0x00000000002c3947 */ /* 0x000ff00003800000 */
[----:B------:R-:W1:Y:S01]  /*12b0*/  LDS.128 R12, [R12] ;  /* 0x000000000c0c7984 */ /* 0x000e620000000c00 */
[----:B------:R-:W2:Y:S01]  /*12c0*/  LDCU.64 UR4, c[0x0][0x3c0] ;  /* 0x00007800ff0477ac */ /* 0x000ea20008000a00 */
[----:B------:R-:W-:Y:S01]  /*12d0*/  MOV R10, R2 ;  /* 0x00000002000a7202 */ /* 0x000fe20000000f00 */
[----:B------:R-:W3:Y:S01]  /*12e0*/  LDCU.64 UR6, c[0x0][0x3a8] ;  /* 0x00007500ff0677ac */ /* 0x000ee20008000a00 */
[----:B--2---:R-:W-:-:S03]  /*12f0*/  IMAD R19, R75, UR4, RZ ;  /* 0x000000044b137c24 */ /* 0x004fc6000f8e02ff */
[----:B------:R-:W-:-:S04]  /*1300*/  IMAD.WIDE.U32 R16, R74, UR4, R10 ;  /* 0x000000044a107c25 */ /* 0x000fc8000f8e000a */
[----:B------:R-:W-:Y:S01]  /*1310*/  IMAD R19, R74, UR5, R19 ;  /* 0x000000054a137c24 */ /* 0x000fe2000f8e0213 */
[----:B---3--:R-:W-:-:S03]  /*1320*/  LEA R18, P3, R16, UR6, 0x1 ;  /* 0x0000000610127c11 */ /* 0x008fc6000f8608ff */
[----:B------:R-:W-:-:S05]  /*1330*/  IMAD.IADD R17, R17, 0x1, R19 ;  /* 0x0000000111117824 */ /* 0x000fca00078e0213 */
[----:B------:R-:W-:-:S05]  /*1340*/  LEA.HI.X R19, R16, UR7, R17, 0x1, P3 ;  /* 0x0000000710137c11 */ /* 0x000fca00098f0c11 */
[----:B-1----:R1:W-:Y:S02]  /*1350*/  STG.E.128 desc[UR8][R18.64], R12 ;  /* 0x0000000c12007986 */ /* 0x0023e4000c101d08 */
.L_x_41:
[----:B------:R-:W-:Y:S05]  /*1360*/  BSYNC.RECONVERGENT B0 ;  /* 0x0000000000007941 */ /* 0x000fea0003800200 */
.L_x_40:
[----:B-1----:R1:W3:Y:S01]  /*1370*/  LDS.128 R12, [R8+0x14100] ;  /* 0x01410000080c7984 */ /* 0x0022e20000000c00 */
[----:B------:R-:W-:Y:S01]  /*1380*/  BSSY.RECONVERGENT B0, `(.L_x_42) ;  /* 0x0000011000007945 */ /* 0x000fe20003800200 */
[----:B------:R-:W-:Y:S02]  /*1390*/  ISETP.GE.OR P3, PT, R9, R22, P0 ;  /* 0x000000160900720c */ /* 0x000fe40000766670 */
[----:B------:R-:W-:Y:S01]  /*13a0*/  IADD3 R0, PT, PT, R73, 0x38, RZ ;  /* 0x0000003849007810 */ /* 0x000fe20007ffe0ff */
[----:B------:R-:W-:Y:S10]  /*13b0*/  @P2 BRA `(.L_x_43) ;  /* 0x0000000000342947 */ /* 0x000ff40003800000 */
[----:B------:R-:W4:Y:S01]  /*13c0*/  LDCU.64 UR4, c[0x0][0x3c0] ;  /* 0x00007800ff0477ac */ /* 0x000f220008000a00 */
[----:B------:R-:W-:Y:S01]  /*13d0*/  IADD3 R9, P2, PT, R74, 0x8, RZ ;  /* 0x000000084a097810 */ /* 0x000fe20007f5e0ff */
[----:B--2---:R-:W-:Y:S01]  /*13e0*/  IMAD.MOV.U32 R17, RZ, RZ, R11 ;  /* 0x000000ffff117224 */ /* 0x004fe200078e000b */
[----:B------:R-:W2:Y:S03]  /*13f0*/  LDCU.64 UR6, c[0x0][0x3a8] ;  /* 0x00007500ff0677ac */ /* 0x000ea60008000a00 */
[----:B------:R-:W-:-:S04]  /*1400*/  IMAD.X R16, RZ, RZ, R75, P2 ;  /* 0x000000ffff107224 */ /* 0x000fc800010e064b */
[----:B----4-:R-:W-:Y:S01]  /*1410*/  IMAD R18, R16, UR4, RZ ;  /* 0x0000000410127c24 */ /* 0x010fe2000f8e02ff */
[----:B------:R-:W-:-:S05]  /*1420*/  MOV R16, R2 ;  /* 0x0000000200107202 */ /* 0x000fca0000000f00 */
[----:B------:R-:W-:-:S04]  /*1430*/  IMAD.WIDE.U32 R16, R9, UR4, R16 ;  /* 0x0000000409107c25 */ /* 0x000fc8000f8e0010 */
[----:B------:R-:W-:Y:S01]  /*1440*/  IMAD R9, R9, UR5, R18 ;  /* 0x0000000509097c24 */ /* 0x000fe2000f8e0212 */
[----:B--2---:R-:W-:-:S04]  /*1450*/  LEA R18, P2, R16, UR6, 0x1 ;  /* 0x0000000610127c11 */ /* 0x004fc8000f8408ff */
[----:B------:R-:W-:-:S04]  /*1460*/  IADD3 R9, PT, PT, R17, R9, RZ ;  /* 0x0000000911097210 */ /* 0x000fc80007ffe0ff */
[----:B------:R-:W-:-:S05]  /*1470*/  LEA.HI.X R19, R16, UR7, R9, 0x1, P2 ;  /* 0x0000000710137c11 */ /* 0x000fca00090f0c09 */
[----:B---3--:R4:W-:Y:S02]  /*1480*/  STG.E.128 desc[UR8][R18.64], R12 ;  /* 0x0000000c12007986 */ /* 0x0089e4000c101d08 */
.L_x_43:
[----:B------:R-:W-:Y:S05]  /*1490*/  BSYNC.RECONVERGENT B0 ;  /* 0x0000000000007941 */ /* 0x000fea0003800200 */
.L_x_42:
[----:B---34-:R3:W4:Y:S01]  /*14a0*/  LDS.128 R12, [R8+0x14200] ;  /* 0x01420000080c7984 */ /* 0x0187220000000c00 */
[----:B------:R-:W-:Y:S01]  /*14b0*/  BSSY.RECONVERGENT B0, `(.L_x_44) ;  /* 0x0000012000007945 */ /* 0x000fe20003800200 */
[----:B------:R-:W-:Y:S01]  /*14c0*/  ISETP.GE.OR P2, PT, R0, R22, P0 ;  /* 0x000000160000720c */ /* 0x000fe20000746670 */
[C---:B------:R-:W-:Y:S01]  /*14d0*/  VIADD R0, R73.reuse, 0x40 ;  /* 0x0000004049007836 */ /* 0x040fe20000000000 */
[----:B------:R-:W-:Y:S01]  /*14e0*/  IADD3 R73, PT, PT, R73, 0x48, RZ ;  /* 0x0000004849497810 */ /* 0x000fe20007ffe0ff */
[----:B------:R-:W-:Y:S10]  /*14f0*/  @P1 BRA `(.L_x_45) ;  /* 0x0000000000341947 */ /* 0x000ff40003800000 */
[----:B------:R-:W5:Y:S01]  /*1500*/  LDCU.64 UR4, c[0x0][0x3c0] ;  /* 0x00007800ff0477ac */ /* 0x000f620008000a00 */
[----:B------:R-:W-:Y:S01]  /*1510*/  IADD3 R9, P1, PT, R74, 0x10, RZ ;  /* 0x000000104a097810 */ /* 0x000fe20007f3e0ff */
[----:B--2---:R-:W-:Y:S01]  /*1520*/  IMAD.MOV.U32 R17, RZ, RZ, R11 ;  /* 0x000000ffff117224 */ /* 0x004fe200078e000b */
[----:B------:R-:W2:Y:S03]  /*1530*/  LDCU.64 UR6, c[0x0][0x3a8] ;  /* 0x00007500ff0677ac */ /* 0x000ea60008000a00 */
[----:B------:R-:W-:-:S04]  /*1540*/  IMAD.X R16, RZ, RZ, R75, P1 ;  /* 0x000000ffff107224 */ /* 0x000fc800008e064b */
[----:B-----5:R-:W-:Y:S01]  /*1550*/  IMAD R18, R16, UR4, RZ ;  /* 0x0000000410127c24 */ /* 0x020fe2000f8e02ff */
[----:B------:R-:W-:-:S05]  /*1560*/  MOV R16, R2 ;  /* 0x0000000200107202 */ /* 0x000fca0000000f00 */
[----:B------:R-:W-:-:S04]  /*1570*/  IMAD.WIDE.U32 R16, R9, UR4, R16 ;  /* 0x0000000409107c25 */ /* 0x000fc8000f8e0010 */
[----:B------:R-:W-:Y:S01]  /*1580*/  IMAD R9, R9, UR5, R18 ;  /* 0x0000000509097c24 */ /* 0x000fe2000f8e0212 */
[----:B--2---:R-:W-:-:S04]  /*1590*/  LEA R18, P1, R16, UR6, 0x1 ;  /* 0x0000000610127c11 */ /* 0x004fc8000f8208ff */
[----:B------:R-:W-:-:S04]  /*15a0*/  IADD3 R9, PT, PT, R17, R9, RZ ;  /* 0x0000000911097210 */ /* 0x000fc80007ffe0ff */
[----:B------:R-:W-:-:S05]  /*15b0*/  LEA.HI.X R19, R16, UR7, R9, 0x1, P1 ;  /* 0x0000000710137c11 */ /* 0x000fca00088f0c09 */
[----:B----4-:R2:W-:Y:S02]  /*15c0*/  STG.E.128 desc[UR8][R18.64], R12 ;  /* 0x0000000c12007986 */ /* 0x0105e4000c101d08 */
.L_x_45:
[----:B------:R-:W-:Y:S05]  /*15d0*/  BSYNC.RECONVERGENT B0 ;  /* 0x0000000000007941 */ /* 0x000fea0003800200 */
.L_x_44:
[----:B--2-4-:R2:W4:Y:S01]  /*15e0*/  LDS.128 R12, [R8+0x14300] ;  /* 0x01430000080c7984 */ /* 0x0145220000000c00 */
[----:B------:R-:W-:Y:S01]  /*15f0*/  BSSY.RECONVERGENT B0, `(.L_x_46) ;  /* 0x0000011000007945 */ /* 0x000fe20003800200 */
[-C--:B------:R-:W-:Y:S02]  /*1600*/  ISETP.GE.OR P1, PT, R0, R22.reuse, P0 ;  /* 0x000000160000720c */ /* 0x080fe40000726670 */
[----:B------:R-:W-:Y:S01]  /*1610*/  ISETP.GE.OR P0, PT, R73, R22, P0 ;  /* 0x000000164900720c */ /* 0x000fe20000706670 */
[----:B------:R-:W-:-:S12]  /*1620*/  @P6 BRA `(.L_x_47) ;  /* 0x0000000000346947 */ /* 0x000fd80003800000 */
[----:B------:R-:W5:Y:S01]  /*1630*/  LDCU.64 UR4, c[0x0][0x3c0] ;  /* 0x00007800ff0477ac */ /* 0x000f620008000a00 */
[----:B------:R-:W-:Y:S01]  /*1640*/  IADD3 R9, P6, PT, R74, 0x18, RZ ;  /* 0x000000184a097810 */ /* 0x000fe20007fde0ff */
[----:B------:R-:W-:Y:S01]  /*1650*/  IMAD.MOV.U32 R17, RZ, RZ, R11 ;  /* 0x000000ffff117224 */ /* 0x000fe200078e000b */
[----:B------:R-:W-:Y:S01]  /*1660*/  MOV R16, R2 ;  /* 0x0000000200107202 */ /* 0x000fe20000000f00 */
[----:B------:R-:W0:Y:S02]  /*1670*/  LDCU.64 UR6, c[0x0][0x3a8] ;  /* 0x00007500ff0677ac */ /* 0x000e240008000a00 */
[----:B------:R-:W-:-:S04]  /*1680*/  IMAD.X R0, RZ, RZ, R75, P6 ;  /* 0x000000ffff007224 */ /* 0x000fc800030e064b */
[----:B-----5:R-:W-:Y:S02]  /*1690*/  IMAD R0, R0, UR4, RZ ;  /* 0x0000000400007c24 */ /* 0x020fe4000f8e02ff */
[----:B------:R-:W-:-:S04]  /*16a0*/  IMAD.WIDE.U32 R16, R9, UR4, R16 ;  /* 0x0000000409107c25 */ /* 0x000fc8000f8e0010 */
[----:B------:R-:W-:Y:S01]  /*16b0*/  IMAD R9, R9, UR5, R0 ;  /* 0x0000000509097c24 */ /* 0x000fe2000f8e0200 */
[----:B0-----:R-:W-:-:S04]  /*16c0*/  LEA R18, P6, R16, UR6, 0x1 ;  /* 0x0000000610127c11 */ /* 0x001fc8000f8c08ff */
[----:B------:R-:W-:-:S04]  /*16d0*/  IADD3 R9, PT, PT, R17, R9, RZ ;  /* 0x0000000911097210 */ /* 0x000fc80007ffe0ff */
[----:B------:R-:W-:-:S05]  /*16e0*/  LEA.HI.X R19, R16, UR7, R9, 0x1, P6 ;  /* 0x0000000710137c11 */ /* 0x000fca000b0f0c09 */
[----:B----4-:R0:W-:Y:S02]  /*16f0*/  STG.E.128 desc[UR8][R18.64], R12 ;  /* 0x0000000c12007986 */ /* 0x0101e4000c101d08 */
.L_x_47:
[----:B------:R-:W-:Y:S05]  /*1700*/  BSYNC.RECONVERGENT B0 ;  /* 0x0000000000007941 */ /* 0x000fea0003800200 */
.L_x_46:
[----:B0---4-:R0:W4:Y:S01]  /*1710*/  LDS.128 R12, [R8+0x14400] ;  /* 0x01440000080c7984 */ /* 0x0111220000000c00 */
[----:B------:R-:W-:Y:S04]  /*1720*/  BSSY.RECONVERGENT B0, `(.L_x_48) ;  /* 0x000000f000007945 */ /* 0x000fe80003800200 */
[----:B------:R-:W-:Y:S05]  /*1730*/  @P5 BRA `(.L_x_49) ;  /* 0x0000000000345947 */ /* 0x000fea0003800000 */
[----:B------:R-:W5:Y:S01]  /*1740*/  LDCU.64 UR4, c[0x0][0x3c0] ;  /* 0x00007800ff0477ac */ /* 0x000f620008000a00 */
[----:B------:R-:W-:Y:S01]  /*1750*/  IADD3 R9, P5, PT, R74, 0x20, RZ ;  /* 0x000000204a097810 */ /* 0x000fe20007fbe0ff */
[----:B------:R-:W-:Y:S01]  /*1760*/  IMAD.MOV.U32 R17, RZ, RZ, R11 ;  /* 0x000000ffff117224 */ /* 0x000fe200078e000b */
[----:B------:R-:W-:Y:S01]  /*1770*/  MOV R16, R2 ;  /* 0x0000000200107202 */ /* 0x000fe20000000f00 */
[----:B------:R-:W1:Y:S02]  /*1780*/  LDCU.64 UR6, c[0x0][0x3a8] ;  /* 0x00007500ff0677ac */ /* 0x000e640008000a00 */
[----:B------:R-:W-:-:S04]  /*1790*/  IMAD.X R0, RZ, RZ, R75, P5 ;  /* 0x000000ffff007224 */ /* 0x000fc800028e064b */
[----:B-----5:R-:W-:Y:S02]  /*17a0*/  IMAD R0, R0, UR4, RZ ;  /* 0x0000000400007c24 */ /* 0x020fe4000f8e02ff */
[----:B------:R-:W-:-:S04]  /*17b0*/  IMAD.WIDE.U32 R16, R9, UR4, R16 ;  /* 0x0000000409107c25 */ /* 0x000fc8000f8e0010 */
[----:B------:R-:W-:Y:S01]  /*17c0*/  IMAD R9, R9, UR5, R0 ;  /* 0x0000000509097c24 */ /* 0x000fe2000f8e0200 */
[----:B-1----:R-:W-:-:S04]  /*17d0*/  LEA R18, P5, R16, UR6, 0x1 ;  /* 0x0000000610127c11 */ /* 0x002fc8000f8a08ff */
[----:B------:R-:W-:-:S04]  /*17e0*/  IADD3 R9, PT, PT, R17, R9, RZ ;  /* 0x0000000911097210 */ /* 0x000fc80007ffe0ff */
[----:B------:R-:W-:-:S05]  /*17f0*/  LEA.HI.X R19, R16, UR7, R9, 0x1, P5 ;  /* 0x0000000710137c11 */ /* 0x000fca000a8f0c09 */
[----:B----4-:R1:W-:Y:S02]  /*1800*/  STG.E.128 desc[UR8][R18.64], R12 ;  /* 0x0000000c12007986 */ /* 0x0103e4000c101d08 */
.L_x_49:
[----:B------:R-:W-:Y:S05]  /*1810*/  BSYNC.RECONVERGENT B0 ;  /* 0x0000000000007941 */ /* 0x000fea0003800200 */
.L_x_48:
[----:B-1--4-:R1:W4:Y:S01]  /*1820*/  LDS.128 R12, [R8+0x14500] ;  /* 0x01450000080c7984 */ /* 0x0123220000000c00 */
[----:B------:R-:W-:Y:S04]  /*1830*/  BSSY.RECONVERGENT B0, `(.L_x_50) ;  /* 0x000000f000007945 */ /* 0x000fe80003800200 */
[----:B------:R-:W-:Y:S05]  /*1840*/  @P4 BRA `(.L_x_51) ;  /* 0x0000000000344947 */ /* 0x000fea0003800000 */
[----:B------:R-:W5:Y:S01]  /*1850*/  LDCU.64 UR4, c[0x0][0x3c0] ;  /* 0x00007800ff0477ac */ /* 0x000f620008000a00 */
[----:B------:R-:W-:Y:S01]  /*1860*/  IADD3 R9, P4, PT, R74, 0x28, RZ ;  /* 0x000000284a097810 */ /* 0x000fe20007f9e0ff */
[----:B------:R-:W-:Y:S01]  /*1870*/  IMAD.MOV.U32 R16, RZ, RZ, R2 ;  /* 0x000000ffff107224 */ /* 0x000fe200078e0002 */
[----:B------:R-:W-:Y:S01]  /*1880*/  MOV R17, R11 ;  /* 0x0000000b00117202 */ /* 0x000fe20000000f00 */
[----:B------:R-:W0:Y:S01]  /*1890*/  LDCU.64 UR6, c[0x0][0x3a8] ;  /* 0x00007500ff0677ac */ /* 0x000e220008000a00 */
[----:B------:R-:W-:-:S05]  /*18a0*/  IADD3.X R0, PT, PT, RZ, R75, RZ, P4, !PT ;  /* 0x0000004bff007210 */ /* 0x000fca00027fe4ff */
[----:B-----5:R-:W-:Y:S02]  /*18b0*/  IMAD R0, R0, UR4, RZ ;  /* 0x0000000400007c24 */ /* 0x020fe4000f8e02ff */
[----:B------:R-:W-:-:S04]  /*18c0*/  IMAD.WIDE.U32 R16, R9, UR4, R16 ;  /* 0x0000000409107c25 */ /* 0x000fc8000f8e0010 */
[----:B------:R-:W-:Y:S01]  /*18d0*/  IMAD R9, R9, UR5, R0 ;  /* 0x0000000509097c24 */ /* 0x000fe2000f8e0200 */
[----:B0-----:R-:W-:-:S04]  /*18e0*/  LEA R18, P4, R16, UR6, 0x1 ;  /* 0x0000000610127c11 */ /* 0x001fc8000f8808ff */
[----:B------:R-:W-:-:S04]  /*18f0*/  IADD3 R9, PT, PT, R17, R9, RZ ;  /* 0x0000000911097210 */ /* 0x000fc80007ffe0ff */
[----:B------:R-:W-:-:S05]  /*1900*/  LEA.HI.X R19, R16, UR7, R9, 0x1, P4 ;  /* 0x0000000710137c11 */ /* 0x000fca000a0f0c09 */
[----:B----4-:R0:W-:Y:S02]  /*1910*/  STG.E.128 desc[UR8][R18.64], R12 ;  /* 0x0000000c12007986 */ /* 0x0101e4000c101d08 */
.L_x_51:
[----:B------:R-:W-:Y:S05]  /*1920*/  BSYNC.RECONVERGENT B0 ;  /* 0x0000000000007941 */ /* 0x000fea0003800200 */
.L_x_50:
[----:B0---4-:R0:W4:Y:S01]  /*1930*/  LDS.128 R12, [R8+0x14600] ;  /* 0x01460000080c7984 */ /* 0x0111220000000c00 */
[----:B------:R-:W-:Y:S04]  /*1940*/  BSSY.RECONVERGENT B0, `(.L_x_52) ;  /* 0x000000f000007945 */ /* 0x000fe80003800200 */
[----:B------:R-:W-:Y:S05]  /*1950*/  @P3 BRA `(.L_x_53) ;  /* 0x0000000000343947 */ /* 0x000fea0003800000 */
[----:B------:R-:W5:Y:S01]  /*1960*/  LDCU.64 UR4, c[0x0][0x3c0] ;  /* 0x00007800ff0477ac */ /* 0x000f620008000a00 */
[----:B------:R-:W-:Y:S02]  /*1970*/  IADD3 R9, P3, PT, R74, 0x30, RZ ;  /* 0x000000304a097810 */ /* 0x000fe40007f7e0ff */
[----:B------:R-:W-:Y:S01]  /*1980*/  MOV R16, R2 ;  /* 0x0000000200107202 */ /* 0x000fe20000000f00 */
[----:B------:R-:W1:Y:S01]  /*1990*/  LDCU.64 UR6, c[0x0][0x3a8] ;  /* 0x00007500ff0677ac */ /* 0x000e620008000a00 */
[----:B------:R-:W-:Y:S01]  /*19a0*/  MOV R17, R11 ;  /* 0x0000000b00117202 */ /* 0x000fe20000000f00 */
[----:B------:R-:W-:-:S04]  /*19b0*/  IMAD.X R0, RZ, RZ, R75, P3 ;  /* 0x000000ffff007224 */ /* 0x000fc800018e064b */
[----:B-----5:R-:W-:Y:S02]  /*19c0*/  IMAD R0, R0, UR4, RZ ;  /* 0x0000000400007c24 */ /* 0x020fe4000f8e02ff */
[----:B------:R-:W-:-:S04]  /*19d0*/  IMAD.WIDE.U32 R16, R9, UR4, R16 ;  /* 0x0000000409107c25 */ /* 0x000fc8000f8e0010 */
[----:B------:R-:W-:Y:S01]  /*19e0*/  IMAD R9, R9, UR5, R0 ;  /* 0x0000000509097c24 */ /* 0x000fe2000f8e0200 */
[----:B-1----:R-:W-:-:S03]  /*19f0*/  LEA R18, P3, R16, UR6, 0x1 ;  /* 0x0000000610127c11 */ /* 0x002fc6000f8608ff */
[----:B------:R-:W-:-:S05]  /*1a00*/  IMAD.IADD R9, R17, 0x1, R9 ;  /* 0x0000000111097824 */ /* 0x000fca00078e0209 */
[----:B------:R-:W-:-:S05]  /*1a10*/  LEA.HI.X R19, R16, UR7, R9, 0x1, P3 ;  /* 0x0000000710137c11 */ /* 0x000fca00098f0c09 */
[----:B----4-:R1:W-:Y:S02]  /*1a20*/  STG.E.128 desc[UR8][R18.64], R12 ;  /* 0x0000000c12007986 */ /* 0x0103e4000c101d08 */
.L_x_53:
[----:B------:R-:W-:Y:S05]  /*1a30*/  BSYNC.RECONVERGENT B0 ;  /* 0x0000000000007941 */ /* 0x000fea0003800200 */
.L_x_52:
        /* <DEDUP_REMOVED lines=16> */
.L_x_55:
[----:B------:R-:W-:Y:S05]  /*1b40*/  BSYNC.RECONVERGENT B0 ;  /* 0x0000000000007941 */ /* 0x000fea0003800200 */
.L_x_54:
[----:B0---4-:R0:W4:Y:S01]  /*1b50*/  LDS.128 R12, [R8+0x14800] ;  /* 0x01480000080c7984 */ /* 0x0111220000000c00 */
[----:B------:R-:W-:Y:S04]  /*1b60*/  BSSY.RECONVERGENT B0, `(.L_x_56) ;  /* 0x000000f000007945 */ /* 0x000fe80003800200 */
[----:B------:R-:W-:Y:S05]  /*1b70*/  @P1 BRA `(.L_x_57) ;  /* 0x0000000000341947 */ /* 0x000fea0003800000 */
[----:B------:R-:W5:Y:S01]  /*1b80*/  LDCU.64 UR4, c[0x0][0x3c0] ;  /* 0x00007800ff0477ac */ /* 0x000f620008000a00 */
[----:B------:R-:W-:Y:S01]  /*1b90*/  IADD3 R17, P1, PT, R74, 0x40, RZ ;  /* 0x000000404a117810 */ /* 0x000fe20007f3e0ff */
[----:B0123--:R-:W-:Y:S01]  /*1ba0*/  IMAD.MOV.U32 R8, RZ, RZ, R2 ;  /* 0x000000ffff087224 */ /* 0x00ffe200078e0002 */
        /* <DEDUP_REMOVED lines=10> */
.L_x_57:
[----:B------:R-:W-:Y:S05]  /*1c50*/  BSYNC.RECONVERGENT B0 ;  /* 0x0000000000007941 */ /* 0x000fea0003800200 */
.L_x_56:
[----:B------:R-:W-:Y:S05]  /*1c60*/  @P0 EXIT ;  /* 0x000000000000094d */ /* 0x000fea0003800000 */
[----:B------:R-:W5:Y:S01]  /*1c70*/  LDCU.64 UR4, c[0x0][0x3c0] ;  /* 0x00007800ff0477ac */ /* 0x000f620008000a00 */
[----:B------:R-:W-:Y:S02]  /*1c80*/  IADD3 R9, P0, PT, R74, 0x48, RZ ;  /* 0x000000484a097810 */ /* 0x000fe40007f1e0ff */
[----:B------:R-:W-:Y:S01]  /*1c90*/  MOV R3, R11 ;  /* 0x0000000b00037202 */ /* 0x000fe20000000f00 */
[----:B------:R-:W0:Y:S02]  /*1ca0*/  LDCU.64 UR6, c[0x0][0x3a8] ;  /* 0x00007500ff0677ac */ /* 0x000e240008000a00 */
[----:B------:R-:W-:-:S04]  /*1cb0*/  IMAD.X R74, RZ, RZ, R75, P0 ;  /* 0x000000ffff4a7224 */ /* 0x000fc800000e064b */
[----:B-----5:R-:W-:Y:S02]  /*1cc0*/  IMAD R74, R74, UR4, RZ ;  /* 0x000000044a4a7c24 */ /* 0x020fe4000f8e02ff */
[----:B------:R-:W-:-:S04]  /*1cd0*/  IMAD.WIDE.U32 R2, R9, UR4, R2 ;  /* 0x0000000409027c25 */ /* 0x000fc8000f8e0002 */
[----:B------:R-:W-:Y:S01]  /*1ce0*/  IMAD R9, R9, UR5, R74 ;  /* 0x0000000509097c24 */ /* 0x000fe2000f8e024a */
[----:B0123--:R-:W-:-:S04]  /*1cf0*/  LEA R8, P0, R2, UR6, 0x1 ;  /* 0x0000000602087c11 */ /* 0x00ffc8000f8008ff */
[----:B------:R-:W-:-:S04]  /*1d00*/  IADD3 R3, PT, PT, R3, R9, RZ ;  /* 0x0000000903037210 */ /* 0x000fc80007ffe0ff */
[----:B------:R-:W-:-:S05]  /*1d10*/  LEA.HI.X R9, R2, UR7, R3, 0x1, P0 ;  /* 0x0000000702097c11 */ /* 0x000fca00080f0c03 */
[----:B------:R-:W-:Y:S01]  /*1d20*/  STG.E.128 desc[UR8][R8.64], R4 ;  /* 0x0000000408007986 */ /* 0x000fe2000c101d08 */
[----:B------:R-:W-:Y:S05]  /*1d30*/  EXIT ;  /* 0x000000000000794d */ /* 0x000fea0003800000 */
.L_x_58:
        /* <DEDUP_REMOVED lines=12> */
.L_x_120:


//--------------------- .text._ZN7cutlass13device_kernelIN5flash32FlashAttnBwdPostprocessConvertdQIN4cute5tupleIJNS3_1CILi64EEENS5_ILi256EEEEEENS_10bfloat16_tEfNS_4arch4Sm90ELi256ENS3_8TiledMMAINS3_8MMA_AtomIJNS3_4SM904GMMA27MMA_64x64x16_F32BF16BF16_SSILNSF_5MajorE1ELSH_0ELNSF_7ScaleInE1ELSI_1EEEEEENS3_6LayoutINS4_IJNS5_ILi2EEENS5_ILi1EEESN_EEENS4_IJSN_NS5_ILi0EEESP_EEEEENS4_IJNS3_10UnderscoreESS_SS_EEEEELb1EEEEEvNT_6ParamsE --------------------------
	.section	.text._ZN7cutlass13device_kernelIN5flash32FlashAttnBwdPostprocessConvertdQIN4cute5tupleIJNS3_1CILi64EEENS5_ILi256EEEEEENS_10bfloat16_tEfNS_4arch4Sm90ELi256ENS3_8TiledMMAINS3_8MMA_AtomIJNS3_4SM904GMMA27MMA_64x64x16_F32BF16BF16_SSILNSF_5MajorE1ELSH_0ELNSF_7ScaleInE1ELSI_1EEEEEENS3_6LayoutINS4_IJNS5_ILi2EEENS5_ILi1EEESN_EEENS4_IJSN_NS5_ILi0EEESP_EEEEENS4_IJNS3_10UnderscoreESS_SS_EEEEELb1EEEEEvNT_6ParamsE,"ax",@progbits
	.align	128
.text._ZN7cutlass13device_kernelIN5flash32FlashAttnBwdPostprocessConvertdQIN4cute5tupleIJNS3_1CILi64EEENS5_ILi256EEEEEENS_10bfloat16_tEfNS_4arch4Sm90ELi256ENS3_8TiledMMAINS3_8MMA_AtomIJNS3_4SM904GMMA27MMA_64x64x16_F32BF16BF16_SSILNSF_5MajorE1ELSH_0ELNSF_7ScaleInE1ELSI_1EEEEEENS3_6LayoutINS4_IJNS5_ILi2EEENS5_ILi1EEESN_EEENS4_IJSN_NS5_ILi0EEESP_EEEEENS4_IJNS3_10UnderscoreESS_SS_EEEEELb1EEEEEvNT_6ParamsE:
        .type           _ZN7cutlass13device_kernelIN5flash32FlashAttnBwdPostprocessConvertdQIN4cute5tupleIJNS3_1CILi64EEENS5_ILi256EEEEEENS_10bfloat16_tEfNS_4arch4Sm90ELi256ENS3_8TiledMMAINS3_8MMA_AtomIJNS3_4SM904GMMA27MMA_64x64x16_F32BF16BF16_SSILNSF_5MajorE1ELSH_0ELNSF_7ScaleInE1ELSI_1EEEEEENS3_6LayoutINS4_IJNS5_ILi2EEENS5_ILi1EEESN_EEENS4_IJSN_NS5_ILi0EEESP_EEEEENS4_IJNS3_10UnderscoreESS_SS_EEEEELb1EEEEEvNT_6ParamsE,@function
        .size           _ZN7cutlass13device_kernelIN5flash32FlashAttnBwdPostprocessConvertdQIN4cute5tupleIJNS3_1CILi64EEENS5_ILi256EEEEEENS_10bfloat16_tEfNS_4arch4Sm90ELi256ENS3_8TiledMMAINS3_8MMA_AtomIJNS3_4SM904GMMA27MMA_64x64x16_F32BF16BF16_SSILNSF_5MajorE1ELSH_0ELNSF_7ScaleInE1ELSI_1EEEEEENS3_6LayoutINS4_IJNS5_ILi2EEENS5_ILi1EEESN_EEENS4_IJSN_NS5_ILi0EEESP_EEEEENS4_IJNS3_10UnderscoreESS_SS_EEEEELb1EEEEEvNT_6ParamsE,(.L_x_121 - _ZN7cutlass13device_kernelIN5flash32FlashAttnBwdPostprocessConvertdQIN4cute5tupleIJNS3_1CILi64EEENS5_ILi256EEEEEENS_10bfloat16_tEfNS_4arch4Sm90ELi256ENS3_8TiledMMAINS3_8MMA_AtomIJNS3_4SM904GMMA27MMA_64x64x16_F32BF16BF16_SSILNSF_5MajorE1ELSH_0ELNSF_7ScaleInE1ELSI_1EEEEEENS3_6LayoutINS4_IJNS5_ILi2EEENS5_ILi1EEESN_EEENS4_IJSN_NS5_ILi0EEESP_EEEEENS4_IJNS3_10UnderscoreESS_SS_EEEEELb1EEEEEvNT_6ParamsE)
        .other          _ZN7cutlass13device_kernelIN5flash32FlashAttnBwdPostprocessConvertdQIN4cute5tupleIJNS3_1CILi64EEENS5_ILi256EEEEEENS_10bfloat16_tEfNS_4arch4Sm90ELi256ENS3_8TiledMMAINS3_8MMA_AtomIJNS3_4SM904GMMA27MMA_64x64x16_F32BF16BF16_SSILNSF_5MajorE1ELSH_0ELNSF_7ScaleInE1ELSI_1EEEEEENS3_6LayoutINS4_IJNS5_ILi2EEENS5_ILi1EEESN_EEENS4_IJSN_NS5_ILi0EEESP_EEEEENS4_IJNS3_10UnderscoreESS_SS_EEEEELb1EEEEEvNT_6ParamsE,@"STO_CUDA_ENTRY STV_DEFAULT"
_ZN7cutlass13device_kernelIN5flash32FlashAttnBwdPostprocessConvertdQIN4cute5tupleIJNS3_1CILi64EEENS5_ILi256EEEEEENS_10bfloat16_tEfNS_4arch4Sm90ELi256ENS3_8TiledMMAINS3_8MMA_AtomIJNS3_4SM904GMMA27MMA_64x64x16_F32BF16BF16_SSILNSF_5MajorE1ELSH_0ELNSF_7ScaleInE1ELSI_1EEEEEENS3_6LayoutINS4_IJNS5_ILi2EEENS5_ILi1EEESN_EEENS4_IJSN_NS5_ILi0EEESP_EEEEENS4_IJNS3_10UnderscoreESS_SS_EEEEELb1EEEEEvNT_6ParamsE:
        /* <DEDUP_REMOVED lines=9> */
[----:B------:R-:W-:Y:S02]  /*0090*/  CS2R R8, SRZ ;  /* 0x0000000000087805 */ /* 0x000fe4000001ff00 */
[----:B------:R-:W-:Y:S01]  /*00a0*/  CS2R R74, SRZ ;  /* 0x00000000004a7805 */ /* 0x000fe2000001ff00 */
[----:B------:R-:W1:Y:S01]  /*00b0*/  LDCU UR6, c[0x0][0x3b0] ;  /* 0x00007600ff0677ac */ /* 0x000e620008000800 */
[----:B0-----:R-:W-:-:S04]  /*00c0*/  UISETP.NE.U32.AND UP0, UPT, UR4, URZ, UPT ;  /* 0x000000ff0400728c */ /* 0x001fc8000bf05070 */
[----:B------:R-:W-:Y:S01]  /*00d0*/  UISETP.NE.AND.EX UP0, UPT, UR5, URZ, UPT, UP0 ;  /* 0x000000ff0500728c */ /* 0x000fe2000bf05300 */
[----:B-1----:R-:W-:-:S08]  /*00e0*/  IMAD.U32 R58, RZ, RZ, UR6 ;  /* 0x00000006ff3a7e24 */ /* 0x002fd0000f8e00ff */
[----:B------:R-:W-:Y:S05]  /*00f0*/  BRA.U !UP0, `(.L_x_60) ;  /* 0x0000000108547547 */ /* 0x000fea000b800000 */
[----:B------:R-:W-:Y:S05]  /*0100*/  BRA `(.L_x_61) ;  /* 0x0000000000387947 */ /* 0x000fea0003800000 */
.L_x_59:
[----:B------:R-:W0:Y:S01]  /*0110*/  LDC.64 R2, c[0x0][0x3e0] ;  /* 0x0000f800ff027b82 */ /* 0x000e220000000a00 */
[----:B------:R-:W1:Y:S01]  /*0120*/  LDCU.64 UR4, c[0x0][0x3e8] ;  /* 0x00007d00ff0477ac */ /* 0x000e620008000a00 */
[----:B0-----:R-:W-:-:S05]  /*0130*/  IMAD.WIDE.U32 R2, R7, 0x4, R2 ;  /* 0x0000000407027825 */ /* 0x001fca00078e0002 */
[----:B------:R-:W2:Y:S01]  /*0140*/  LDG.E R74, desc[UR8][R2.64] ;  /* 0x00000008024a7981 */ /* 0x000ea2000c1e1900 */
[----:B-1----:R-:W-:-:S04]  /*0150*/  UISETP.NE.U32.AND UP0, UPT, UR4, URZ, UPT ;  /* 0x000000ff0400728c */ /* 0x002fc8000bf05070 */
[----:B------:R-:W-:Y:S01]  /*0160*/  UISETP.NE.AND.EX UP0, UPT, UR5, URZ, UPT, UP0 ;  /* 0x000000ff0500728c */ /* 0x000fe2000bf05300 */
[--C-:B--2---:R-:W-:Y:S01]  /*0170*/  IMAD R0, R7, 0x40, R74.reuse ;  /* 0x0000004007007824 */ /* 0x104fe200078e024a */
[----:B------:R-:W-:-:S04]  /*0180*/  SHF.R.S32.HI R75, RZ, 0x1f, R74 ;  /* 0x0000001fff4b7819 */ /* 0x000fc8000001144a */
[----:B------:R-:W-:-:S04]  /*0190*/  SHF.R.S32.HI R5, RZ, 0x1f, R0 ;  /* 0x0000001fff057819 */ /* 0x000fc80000011400 */
[----:B------:R-:W-:-:S04]  /*01a0*/  LEA.HI R5, R5, R0, RZ, 0x6 ;  /* 0x0000000005057211 */ /* 0x000fc800078f30ff */
[----:B------:R-:W-:-:S04]  /*01b0*/  SHF.L.U32 R5, R5, 0x8, RZ ;  /* 0x0000000805057819 */ /* 0x000fc800000006ff */
[----:B------:R-:W-:-:S04]  /*01c0*/  LOP3.LUT R8, R5, 0xffffc000, RZ, 0xc0, !PT ;  /* 0xffffc00005087812 */ /* 0x000fc800078ec0ff */
[----:B------:R-:W-:Y:S01]  /*01d0*/  SHF.R.S32.HI R9, RZ, 0x1f, R8 ;  /* 0x0000001fff097819 */ /* 0x000fe20000011408 */
[----:B------:R-:W-:Y:S06]  /*01e0*/  BRA.U !UP0, `(.L_x_62) ;  /* 0x0000000108107547 */ /* 0x000fec000b800000 */
.L_x_61:
[----:B------:R-:W0:Y:S02]  /*01f0*/  LDC.64 R58, c[0x0][0x3e8] ;  /* 0x0000fa00ff3a7b82 */ /* 0x000e240000000a00 */
[----:B0-----:R-:W-:-:S06]  /*0200*/  IMAD.WIDE.U32 R58, R7, 0x4, R58 ;  /* 0x00000004073a7825 */ /* 0x001fcc00078e003a */
[----:B------:R0:W5:Y:S01]  /*0210*/  LDG.E R58, desc[UR8][R58.64] ;  /* 0x000000083a3a7981 */ /* 0x000162000c1e1900 */
[----:B------:R-:W-:Y:S05]  /*0220*/  BRA `(.L_x_60) ;  /* 0x0000000000087947 */ /* 0x000fea0003800000 */
.L_x_62:
[----:B------:R-:W2:Y:S02]  /*0230*/  LDG.E R3, desc[UR8][R2.64+0x4] ;  /* 0x0000040802037981 */ /* 0x000ea4000c1e1900 */
[----:B--2---:R-:W-:-:S07]  /*0240*/  IMAD.IADD R58, R3, 0x1, -R74 ;  /* 0x00000001033a7824 */ /* 0x004fce00078e0a4a */
.L_x_60:
[----:B------:R-:W-:Y:S01]  /*0250*/  IMAD.SHL.U32 R5, R6, 0x40, RZ ;  /* 0x0000004006057824 */ /* 0x000fe200078e00ff */
[----:B------:R-:W-:-:S04]  /*0260*/  ISETP.NE.AND.EX P0, PT, R11, RZ, PT, P0 ;  /* 0x000000ff0b00720c */ /* 0x000fc80003f05300 */
[----:B-----5:R-:W-:-:S13]  /*0270*/  ISETP.GT.AND P2, PT, R58, R5, PT ;  /* 0x000000053a00720c */ /* 0x020fda0003f44270 */
[----:B------:R-:W-:Y:S05]  /*0280*/  @!P2 EXIT P0 ;  /* 0x000000000000a94d */ /* 0x000fea0000000000 */
[----:B------:R-:W1:Y:S01]  /*0290*/  S2R R3, SR_CTAID.Y ;  /* 0x0000000000037919 */ /* 0x000e620000002600 */
[----:B------:R-:W1:Y:S01]  /*02a0*/  LDC.64 R10, c[0x0][0x398] ;  /* 0x0000e600ff0a7b82 */ /* 0x000e620000000a00 */
[----:B------:R-:W-:Y:S01]  /*02b0*/  LEA R8, P0, R6, R8, 0xe ;  /* 0x0000000806087211 */ /* 0x000fe200078070ff */
[----:B------:R-:W-:Y:S01]  /*02c0*/  BSSY.RECONVERGENT B0, `(.L_x_63) ;  /* 0x0000024000007945 */ /* 0x000fe20003800200 */
[----:B------:R-:W2:Y:S01]  /*02d0*/  S2R R2, SR_TID.X ;  /* 0x0000000000027919 */ /* 0x000ea20000002100 */
[----:B------:R-:W-:Y:S02]  /*02e0*/  SEL R4, R7, RZ, !P1 ;  /* 0x000000ff07047207 */ /* 0x000fe40004800000 */
[----:B------:R-:W-:Y:S01]  /*02f0*/  IADD3.X R9, PT, PT, RZ, R9, RZ, P0, !PT ;  /* 0x00000009ff097210 */ /* 0x000fe200007fe4ff */
[----:B------:R-:W3:Y:S01]  /*0300*/  S2R R16, SR_CgaCtaId ;  /* 0x0000000000107919 */ /* 0x000ee20000008800 */
[----:B------:R-:W4:Y:S08]  /*0310*/  LDC.64 R12, c[0x0][0x3a0] ;  /* 0x0000e800ff0c7b82 */ /* 0x000f300000000a00 */
[----:B------:R-:W5:Y:S01]  /*0320*/  LDC.64 R14, c[0x0][0x380] ;  /* 0x0000e000ff0e7b82 */ /* 0x000f620000000a00 */
[----:B-1----:R-:W-:Y:S01]  /*0330*/  IMAD.WIDE.U32 R8, R3, R10, R8 ;  /* 0x0000000a03087225 */ /* 0x002fe200078e0008 */
[----:B--2---:R-:W-:-:S03]  /*0340*/  ISETP.NE.AND P0, PT, R2, RZ, PT ;  /* 0x000000ff0200720c */ /* 0x004fc60003f05270 */
[----:B------:R-:W-:Y:S02]  /*0350*/  IMAD R9, R3, R11, R9 ;  /* 0x0000000b03097224 */ /* 0x000fe400078e0209 */
[----:B----4-:R-:W-:-:S04]  /*0360*/  IMAD.WIDE.U32 R8, R4, R12, R8 ;  /* 0x0000000c04087225 */ /* 0x010fc800078e0008 */
[----:B------:R-:W-:Y:S01]  /*0370*/  IMAD R0, R4, R13, R9 ;  /* 0x0000000d04007224 */ /* 0x000fe200078e0209 */
[----:B-----5:R-:W-:-:S04]  /*0380*/  LEA R14, P1, R8, R14, 0x2 ;  /* 0x0000000e080e7211 */ /* 0x020fc800078210ff */
[----:B------:R-:W-:Y:S01]  /*0390*/  LEA.HI.X R0, R8, R15, R0, 0x2, P1 ;  /* 0x0000000f08007211 */ /* 0x000fe200008f1400 */
[----:B---3--:R-:W-:Y:S08]  /*03a0*/  @P0 BRA `(.L_x_64) ;  /* 0x0000000000540947 */ /* 0x008ff00003800000 */
[----:B------:R-:W1:Y:S01]  /*03b0*/  S2UR UR7, SR_CgaCtaId ;  /* 0x00000000000779c3 */ /* 0x000e620000008800 */
[----:B------:R-:W-:Y:S01]  /*03c0*/  UMOV UR6, 0x400 ;  /* 0x0000040000067882 */ /* 0x000fe20000000000 */
[----:B------:R-:W-:Y:S01]  /*03d0*/  UMOV UR4, 0x1 ;  /* 0x0000000100047882 */ /* 0x000fe20000000000 */
[----:B------:R-:W-:Y:S01]  /*03e0*/  IMAD.MOV.U32 R7, RZ, RZ, 0x10000 ;  /* 0x00010000ff077424 */ /* 0x000fe200078e00ff */
[----:B------:R-:W-:-:S04]  /*03f0*/  UIADD3 UR4, UPT, UPT, -UR4, 0x100000, URZ ;  /* 0x0010000004047890 */ /* 0x000fc8000fffe1ff */
[----:B------:R-:W-:Y:S02]  /*0400*/  USHF.L.U32 UR5, UR4, 0xb, URZ ;  /* 0x0000000b04057899 */ /* 0x000fe400080006ff */
[----:B------:R-:W-:Y:S01]  /*0410*/  USHF.L.U32 UR4, UR4, 0x1, URZ ;  /* 0x0000000104047899 */ /* 0x000fe200080006ff */
[----:B------:R-:W-:Y:S01]  /*0420*/  PLOP3.LUT P0, PT, PT, PT, PT, 0x80, 0x8 ;  /* 0x000000000008781c */ /* 0x000fe20003f0f070 */
[----:B------:R-:W-:Y:S01]  /*0430*/  UMOV UR10, 0x1000 ;  /* 0x00001000000a7882 */ /* 0x000fe20000000000 */
[----:B-1----:R-:W-:-:S04]  /*0440*/  ULEA UR6, UR7, UR6, 0x18 ;  /* 0x0000000607067291 */ /* 0x002fc8000f8ec0ff */
[----:B------:R-:W-:Y:S01]  /*0450*/  UIADD3 UR7, UPT, UPT, UR6, 0x18000, URZ ;  /* 0x0001800006077890 */ /* 0x000fe2000fffe0ff */
[----:B------:R-:W1:Y:S07]  /*0460*/  FENCE.VIEW.ASYNC.S ;  /* 0x00000000000073c6 */ /* 0x000e6e0000000000 */
[----:B-1----:R1:W2:Y:S02]  /*0470*/  SYNCS.EXCH.64 URZ, [UR6+0x18000], UR4 ;  /* 0x0180000406ff75b2 */ /* 0x0022a40008000100 */
[----:B-1----:R-:W-:-:S02]  /*0480*/  R2UR UR4, R14 ;  /* 0x000000000e0472ca */ /* 0x002fc400000e0000 */
[----:B------:R-:W-:Y:S01]  /*0490*/  R2UR UR5, R0 ;  /* 0x00000000000572ca */ /* 0x000fe200000e0000 */
[----:B--2---:R1:W-:-:S14]  /*04a0*/  SYNCS.ARRIVE.TRANS64 RZ, [UR6+0x18000], R7 ;  /* 0x01800007ffff79a7 */ /* 0x0043dc0008000006 */
.L_x_65:
[----:B------:R-:W-:Y:S01]  /*04b0*/  @P0 ELECT P1, URZ, PT ;  /* 0x0000000000ff082f */ /* 0x000fe20003820000 */
[----:B------:R2:W-:-:S12]  /*04c0*/  UBLKCP.S.G [UR6], [UR4], UR10 ;  /* 0x00000006040073ba */ /* 0x0005d8000800020a */
[----:B------:R-:W-:Y:S02]  /*04d0*/  @P1 PLOP3.LUT P0, PT, P1, PT, PT, 0x8, 0x80 ;  /* 0x000000000080181c */ /* 0x000fe40000f0e170 */
[----:B------:R-:W-:-:S11]  /*04e0*/  PLOP3.LUT P1, PT, PT, PT, PT, 0x8, 0x80 ;  /* 0x000000000080781c */ /* 0x000fd60003f2e170 */
[----:B--2---:R-:W-:Y:S05]  /*04f0*/  @P0 BRA.U.ANY `(.L_x_65) ;  /* 0xfffffffd00ec0947 */ /* 0x004fea000393ffff */
.L_x_64:
[----:B------:R-:W-:Y:S05]  /*0500*/  BSYNC.RECONVERGENT B0 ;  /* 0x0000000000007941 */ /* 0x000fea0003800200 */
.L_x_63:
[----:B------:R-:W-:Y:S01]  /*0510*/  BAR.SYNC.DEFER_BLOCKING 0x0 ;  /* 0x0000000000007b1d */ /* 0x000fe20000010000 */
[----:B-1----:R-:W-:Y:S02]  /*0520*/  MOV R7, 0x400 ;  /* 0x0000040000077802 */ /* 0x002fe40000000f00 */
[----:B------:R-:W-:Y:S02]  /*0530*/  SHF.L.U32 R0, RZ, 0x1f, RZ ;  /* 0x0000001fff007819 */ /* 0x000fe400000006ff */
[----:B------:R-:W-:-:S07]  /*0540*/  LEA R45, R16, R7, 0x18 ;  /* 0x00000007102d7211 */ /* 0x000fce00078ec0ff */
.L_x_66:
[----:B-1----:R1:W2:Y:S02]  /*0550*/  SYNCS.PHASECHK.TRANS64.TRYWAIT P0, [R45+URZ+0x18000], R0 ;  /* 0x018000002d0075a7 */ /* 0x0022a400080011ff */
[----:B--2---:R-:W-:Y:S05]  /*0560*/  @!P0 NANOSLEEP.SYNCS 0x989680 ;  /* 0x009896800000895d */ /* 0x004fea0003900000 */
[----:B------:R-:W2:Y:S02]  /*0570*/  @!P0 SYNCS.PHASECHK.TRANS64 P0, [R45+URZ+0x18000], R0 ;  /* 0x018000002d0085a7 */ /* 0x000ea400080010ff */
[----:B--2---:R-:W-:Y:S05]  /*0580*/  @!P0 BRA `(.L_x_66) ;  /* 0xfffffffc00f08947 */ /* 0x004fea000383ffff */
[C---:B------:R-:W-:Y:S01]  /*0590*/  IMAD.SHL.U32 R7, R2.reuse, 0x10, RZ ;  /* 0x0000001002077824 */ /* 0x040fe200078e00ff */
[C---:B-1----:R-:W-:Y:S01]  /*05a0*/  SHF.L.U32 R0, R2.reuse, 0x8, RZ ;  /* 0x0000000802007819 */ /* 0x042fe200000006ff */
[C---:B------:R-:W-:Y:S01]  /*05b0*/  IMAD.SHL.U32 R25, R2.reuse, 0x400, RZ ;  /* 0x0000040002197824 */ /* 0x040fe200078e00ff */
[----:B------:R-:W-:Y:S01]  /*05c0*/  SHF.L.U32 R16, R2, 0x1, RZ ;  /* 0x0000000102107819 */ /* 0x000fe200000006ff */
[----:B------:R-:W1:Y:S01]  /*05d0*/  LDCU UR4, c[0x0][0x3d8] ;  /* 0x00007b00ff0477ac */ /* 0x000e620008000800 */
[----:B------:R-:W-:Y:S01]  /*05e0*/  LOP3.LUT R7, R7, 0x7f0, RZ, 0xc0, !PT ;  /* 0x000007f007077812 */ /* 0x000fe200078ec0ff */
[----:B------:R-:W-:Y:S01]  /*05f0*/  BSSY.RECONVERGENT B0, `(.L_x_67) ;  /* 0x00000b6000007945 */ /* 0x000fe20003800200 */
[----:B------:R-:W-:Y:S01]  /*0600*/  SHF.R.U32.HI R21, RZ, 0x2, R2 ;  /* 0x00000002ff157819 */ /* 0x000fe20000011602 */
[----:B------:R-:W2:Y:S01]  /*0610*/  LDCU.64 UR6, c[0x0][0x3c8] ;  /* 0x00007900ff0677ac */ /* 0x000ea20008000a00 */
[----:B------:R-:W-:Y:S02]  /*0620*/  LOP3.LUT R0, R7, 0x38000, R0, 0xf8, !PT ;  /* 0x0003800007007812 */ /* 0x000fe400078ef800 */
[----:B------:R-:W-:Y:S01]  /*0630*/  SHF.R.U32.HI R7, RZ, 0x1, R2 ;  /* 0x00000001ff077819 */ /* 0x000fe20000011602 */
[----:B------:R-:W3:Y:S01]  /*0640*/  LDCU.64 UR10, c[0x0][0x3d0] ;  /* 0x00007a00ff0a77ac */ /* 0x000ee20008000a00 */
[----:B------:R-:W-:Y:S01]  /*0650*/  LOP3.LUT R20, R16, 0x1c0, RZ, 0xc0, !PT ;  /* 0x000001c010147812 */ /* 0x000fe200078ec0ff */
[----:B------:R-:W-:Y:S01]  /*0660*/  IMAD.IADD R57, R45, 0x1, R0 ;  /* 0x000000012d397824 */ /* 0x000fe200078e0200 */
[----:B------:R-:W-:Y:S01]  /*0670*/  LOP3.LUT R7, R7, 0x30, RZ, 0xc0, !PT ;  /* 0x0000003007077812 */ /* 0x000fe200078ec0ff */
[----:B------:R-:W-:Y:S01]  /*0680*/  IMAD.SHL.U32 R0, R2, 0x40, RZ ;  /* 0x0000004002007824 */ /* 0x000fe200078e00ff */
[----:B------:R-:W-:-:S02]  /*0690*/  LOP3.LUT R26, R20, 0x38, R21, 0xf8, !PT ;  /* 0x00000038141a7812 */ /* 0x000fc400078ef815 */
[----:B------:R-:W-:Y:S01]  /*06a0*/  LOP3.LUT R7, R7, 0x8, R2, 0xf8, !PT ;  /* 0x0000000807077812 */ /* 0x000fe200078ef802 */
[----:B------:R-:W1:Y:S01]  /*06b0*/  LDS.128 R28, [R57+0x800] ;  /* 0x00080000391c7984 */ /* 0x000e620000000c00 */
[----:B------:R-:W-:Y:S02]  /*06c0*/  LOP3.LUT R43, R25, 0x6000, RZ, 0xc0, !PT ;  /* 0x00006000192b7812 */ /* 0x000fe400078ec0ff */
[----:B------:R-:W-:Y:S01]  /*06d0*/  LOP3.LUT R24, R7, 0x1c0, R0, 0xf8, !PT ;  /* 0x000001c007187812 */ /* 0x000fe200078ef800 */
[----:B------:R-:W4:Y:S01]  /*06e0*/  LDS.128 R8, [R57] ;  /* 0x0000000039087984 */ /* 0x000f220000000c00 */
[C---:B------:R-:W-:Y:S01]  /*06f0*/  SHF.L.U32 R7, R2.reuse, 0x3, RZ ;  /* 0x0000000302077819 */ /* 0x040fe200000006ff */
[----:B------:R-:W-:Y:S01]  /*0700*/  IMAD.SHL.U32 R0, R2, 0x20, RZ ;  /* 0x0000002002007824 */ /* 0x000fe200078e00ff */
[----:B------:R-:W-:Y:S01]  /*0710*/  VIADDMNMX R58, R58, -R5, 0x40, PT ;  /* 0x000000403a3a7446 */ /* 0x000fe20003800905 */
[----:B------:R-:W5:Y:S01]  /*0720*/  LDS.128 R36, [R57+0x1800] ;  /* 0x0018000039247984 */ /* 0x000f620000000c00 */
[----:B------:R-:W-:-:S02]  /*0730*/  LOP3.LUT R40, R26, 0x38, R7, 0x78, !PT ;  /* 0x000000381a287812 */ /* 0x000fc400078e7807 */
[----:B------:R-:W-:Y:S01]  /*0740*/  LOP3.LUT R41, R24, 0x38, R7, 0x78, !PT ;  /* 0x0000003818297812 */ /* 0x000fe200078e7807 */
[----:B------:R-:W0:Y:S01]  /*0750*/  LDS.128 R16, [R57+0x2800] ;  /* 0x0028000039107984 */ /* 0x000e220000000c00 */
[----:B------:R-:W-:Y:S02]  /*0760*/  LEA R40, R40, R43, 0x1 ;  /* 0x0000002b28287211 */ /* 0x000fe400078e08ff */
[----:B------:R-:W-:Y:S01]  /*0770*/  LOP3.LUT R41, R41, 0x7200, R0, 0xf8, !PT ;  /* 0x0000720029297812 */ /* 0x000fe200078ef800 */
[----:B------:R-:W2:Y:S02]  /*0780*/  LDS.128 R12, [R57+0x2000] ;  /* 0x00200000390c7984 */ /* 0x000ea40000000c00 */
[----:B------:R-:W-:Y:S01]  /*0790*/  IMAD.IADD R0, R45, 0x1, R40 ;  /* 0x000000012d007824 */ /* 0x000fe200078e0228 */
[----:B------:R-:W-:Y:S01]  /*07a0*/  LEA R56, R41, R45, 0x1 ;  /* 0x0000002d29387211 */ /* 0x000fe200078e08ff */
[----:B------:R-:W3:Y:S04]  /*07b0*/  LDS.128 R32, [R57+0x1000] ;  /* 0x0010000039207984 */ /* 0x000ee80000000c00 */
[----:B------:R-:W3:Y:S04]  /*07c0*/  LDS.128 R20, [R57+0x3000] ;  /* 0x0030000039147984 */ /* 0x000ee80000000c00 */
[----:B------:R-:W3:Y:S01]  /*07d0*/  LDS.128 R24, [R57+0x3800] ;  /* 0x0038000039187984 */ /* 0x000ee20000000c00 */
[----:B-1----:R-:W-:Y:S01]  /*07e0*/  FMUL.FTZ R28, R28, UR4 ;  /* 0x000000041c1c7c20 */ /* 0x002fe20008410000 */
        /* <DEDUP_REMOVED lines=11> */
[----:B------:R-:W1:Y:S01]  /*08a0*/  LDS.128 R8, [R57+0x4000] ;  /* 0x0040000039087984 */ /* 0x000e620000000c00 */
[----:B0-----:R-:W-:Y:S01]  /*08b0*/  FMUL.FTZ R51, R16, UR4 ;  /* 0x0000000410337c20 */ /* 0x001fe20008410000 */
[----:B------:R-:W-:Y:S01]  /*08c0*/  FMUL.FTZ R52, R17, UR4 ;  /* 0x0000000411347c20 */ /* 0x000fe20008410000 */
[----:B------:R-:W-:Y:S01]  /*08d0*/  FMUL.FTZ R53, R18, UR4 ;  /* 0x0000000412357c20 */ /* 0x000fe20008410000 */
[----:B------:R-:W-:Y:S01]  /*08e0*/  FMUL.FTZ R60, R19, UR4 ;  /* 0x00000004133c7c20 */ /* 0x000fe20008410000 */
[----:B--2---:R-:W-:Y:S01]  /*08f0*/  FMUL.FTZ R48, R12, UR4 ;  /* 0x000000040c307c20 */ /* 0x004fe20008410000 */
[----:B------:R-:W-:Y:S01]  /*0900*/  FMUL.FTZ R61, R13, UR4 ;  /* 0x000000040d3d7c20 */ /* 0x000fe20008410000 */
[----:B------:R-:W-:Y:S01]  /*0910*/  FMUL.FTZ R49, R14, UR4 ;  /* 0x000000040e317c20 */ /* 0x000fe20008410000 */
[----:B------:R-:W-:Y:S01]  /*0920*/  FMUL.FTZ R50, R15, UR4 ;  /* 0x000000040f327c20 */ /* 0x000fe20008410000 */
[----:B------:R-:W0:Y:S01]  /*0930*/  LDS.128 R16, [R57+0x5000] ;  /* 0x0050000039107984 */ /* 0x000e220000000c00 */
[----:B---3--:R-:W-:Y:S01]  /*0940*/  FMUL.FTZ R62, R34, UR4 ;  /* 0x00000004223e7c20 */ /* 0x008fe20008410000 */
[----:B------:R-:W-:Y:S01]  /*0950*/  FMUL.FTZ R41, R32, UR4 ;  /* 0x0000000420297c20 */ /* 0x000fe20008410000 */
[----:B------:R-:W-:Y:S01]  /*0960*/  FMUL.FTZ R54, R20, UR4 ;  /* 0x0000000414367c20 */ /* 0x000fe20008410000 */
[----:B------:R-:W2:Y:S01]  /*0970*/  LDS.128 R12, [R57+0x4800] ;  /* 0x00480000390c7984 */ /* 0x000ea20000000c00 */
[----:B------:R-:W-:Y:S01]  /*0980*/  FMUL.FTZ R59, R21, UR4 ;  /* 0x00000004153b7c20 */ /* 0x000fe20008410000 */
[----:B------:R-:W-:Y:S01]  /*0990*/  FMUL.FTZ R55, R22, UR4 ;  /* 0x0000000416377c20 */ /* 0x000fe20008410000 */
[----:B------:R-:W-:Y:S01]  /*09a0*/  FMUL.FTZ R68, R23, UR4 ;  /* 0x0000000417447c20 */ /* 0x000fe20008410000 */
[----:B------:R-:W-:Y:S01]  /*09b0*/  FMUL.FTZ R67, R35, UR4 ;  /* 0x0000000423437c20 */ /* 0x000fe20008410000 */
[----:B------:R-:W3:Y:S01]  /*09c0*/  LDS.128 R20, [R57+0x5800] ;  /* 0x0058000039147984 */ /* 0x000ee20000000c00 */
[----:B------:R-:W-:Y:S01]  /*09d0*/  FMUL.FTZ R66, R24, UR4 ;  /* 0x0000000418427c20 */ /* 0x000fe20008410000 */
[----:B------:R-:W-:Y:S01]  /*09e0*/  FMUL.FTZ R71, R25, UR4 ;  /* 0x0000000419477c20 */ /* 0x000fe20008410000 */
[----:B------:R-:W-:Y:S01]  /*09f0*/  FMUL.FTZ R70, R26, UR4 ;  /* 0x000000041a467c20 */ /* 0x000fe20008410000 */
[----:B------:R-:W-:Y:S01]  /*0a00*/  FMUL.FTZ R73, R27, UR4 ;  /* 0x000000041b497c20 */ /* 0x000fe20008410000 */
[----:B------:R-:W-:Y:S01]  /*0a10*/  F2FP.BF16.F32.PACK_AB R34, R29, R28 ;  /* 0x0000001c1d22723e */ /* 0x000fe200000010ff */
[----:B------:R-:W4:Y:S01]  /*0a20*/  LDS.128 R24, [R57+0x6000] ;  /* 0x0060000039187984 */ /* 0x000f220000000c00 */
[----:B------:R-:W-:Y:S01]  /*0a30*/  F2FP.BF16.F32.PACK_AB R32, R65, R46 ;  /* 0x0000002e4120723e */ /* 0x000fe200000010ff */
[----:B------:R-:W-:Y:S01]  /*0a40*/  FMUL.FTZ R64, R33, UR4 ;  /* 0x0000000421407c20 */ /* 0x000fe20008410000 */
[----:B------:R-:W-:Y:S01]  /*0a50*/  F2FP.BF16.F32.PACK_AB R35, R47, R40 ;  /* 0x000000282f23723e */ /* 0x000fe200000010ff */
[----:B------:R-:W5:Y:S01]  /*0a60*/  LDS.128 R28, [R57+0x6800] ;  /* 0x00680000391c7984 */ /* 0x000f620000000c00 */
[----:B------:R-:W-:-:S02]  /*0a70*/  F2FP.BF16.F32.PACK_AB R42, R45, R42 ;  /* 0x0000002a2d2a723e */ /* 0x000fc400000010ff */
[----:B------:R-:W-:Y:S01]  /*0a80*/  F2FP.BF16.F32.PACK_AB R43, R44, R43 ;  /* 0x0000002b2c2b723e */ /* 0x000fe200000010ff */
[----:B------:R-:W5:Y:S01]  /*0a90*/  LDS.128 R36, [R57+0x7000] ;  /* 0x0070000039247984 */ /* 0x000f620000000c00 */
[----:B------:R-:W-:Y:S02]  /*0aa0*/  F2FP.BF16.F32.PACK_AB R49, R50, R49 ;  /* 0x000000313231723e */ /* 0x000fe400000010ff */
[----:B------:R-:W-:Y:S01]  /*0ab0*/  F2FP.BF16.F32.PACK_AB R33, R69, R63 ;  /* 0x0000003f4521723e */ /* 0x000fe200000010ff */
[----:B------:R-:W5:Y:S01]  /*0ac0*/  LDS.128 R44, [R57+0x7800] ;  /* 0x00780000392c7984 */ /* 0x000f620000000c00 */
[----:B------:R-:W-:Y:S02]  /*0ad0*/  F2FP.BF16.F32.PACK_AB R40, R64, R41 ;  /* 0x000000294028723e */ /* 0x000fe400000010ff */
[----:B------:R-:W-:Y:S01]  /*0ae0*/  F2FP.BF16.F32.PACK_AB R50, R52, R51 ;  /* 0x000000333432723e */ /* 0x000fe200000010ff */
[----:B-1----:R-:W-:Y:S01]  /*0af0*/  FMUL.FTZ R8, R8, UR4 ;  /* 0x0000000408087c20 */ /* 0x002fe20008410000 */
[----:B------:R-:W-:Y:S01]  /*0b00*/  FMUL.FTZ R9, R9, UR4 ;  /* 0x0000000409097c20 */ /* 0x000fe20008410000 */
[----:B------:R-:W-:Y:S01]  /*0b10*/  FMUL.FTZ R10, R10, UR4 ;  /* 0x000000040a0a7c20 */ /* 0x000fe20008410000 */
[----:B------:R-:W-:Y:S01]  /*0b20*/  FMUL.FTZ R11, R11, UR4 ;  /* 0x000000040b0b7c20 */ /* 0x000fe20008410000 */
[----:B------:R-:W-:Y:S01]  /*0b30*/  F2FP.BF16.F32.PACK_AB R41, R67, R62 ;  /* 0x0000003e4329723e */ /* 0x000fe200000010ff */
[----:B------:R-:W-:Y:S01]  /*0b40*/  STSM.16.MT88.4 [R56+0x10000], R32 ;  /* 0x0100002038007844 */ /* 0x000fe20000004200 */
[----:B------:R-:W-:-:S02]  /*0b50*/  F2FP.BF16.F32.PACK_AB R51, R60, R53 ;  /* 0x000000353c33723e */ /* 0x000fc400000010ff */
[----:B------:R-:W-:Y:S01]  /*0b60*/  F2FP.BF16.F32.PACK_AB R48, R61, R48 ;  /* 0x000000303d30723e */ /* 0x000fe200000010ff */
        /* <DEDUP_REMOVED lines=8> */
[----:B------:R-:W-:Y:S01]  /*0bf0*/  F2FP.BF16.F32.PACK_AB R52, R59, R54 ;  /* 0x000000363b34723e */ /* 0x000fe200000010ff */
[----:B---3--:R-:W-:Y:S01]  /*0c00*/  FMUL.FTZ R20, R20, UR4 ;  /* 0x0000000414147c20 */ /* 0x008fe20008410000 */
[----:B------:R-:W-:Y:S01]  /*0c10*/  FMUL.FTZ R21, R21, UR4 ;  /* 0x0000000415157c20 */ /* 0x000fe20008410000 */
[----:B------:R-:W-:Y:S01]  /*0c20*/  FMUL.FTZ R22, R22, UR4 ;  /* 0x0000000416167c20 */ /* 0x000fe20008410000 */
[----:B------:R-:W-:Y:S01]  /*0c30*/  FMUL.FTZ R23, R23, UR4 ;  /* 0x0000000417177c20 */ /* 0x000fe20008410000 */
[----:B------:R-:W-:Y:S01]  /*0c40*/  F2FP.BF16.F32.PACK_AB R53, R68, R55 ;  /* 0x000000374435723e */ /* 0x000fe200000010ff */
[----:B------:R-:W-:Y:S01]  /*0c50*/  STSM.16.MT88.4 [R56+0x10800], R40 ;  /* 0x0108002838007844 */ /* 0x000fe20000004200 */
        /* <DEDUP_REMOVED lines=19> */
[----:B------:R-:W0:Y:S01]  /*0d90*/  LDCU UR4, c[0x0][0x3b4] ;  /* 0x00007680ff0477ac */ /* 0x000e220008000800 */
[----:B------:R-:W-:-:S02]  /*0da0*/  F2FP.BF16.F32.PACK_AB R55, R73, R70 ;  /* 0x000000464937723e */ /* 0x000fc400000010ff */
[----:B------:R-:W-:Y:S02]  /*0db0*/  F2FP.BF16.F32.PACK_AB R9, R11, R10 ;  /* 0x0000000a0b09723e */ /* 0x000fe400000010ff */
[----:B------:R-:W-:Y:S01]  /*0dc0*/  F2FP.BF16.F32.PACK_AB R16, R17, R16 ;  /* 0x000000101110723e */ /* 0x000fe200000010ff */
[----:B------:R-:W-:Y:S01]  /*0dd0*/  STSM.16.MT88.4 [R56+0x11800], R52 ;  /* 0x0118003438007844 */ /* 0x000fe20000004200 */
[----:B------:R-:W-:Y:S02]  /*0de0*/  F2FP.BF16.F32.PACK_AB R10, R13, R12 ;  /* 0x0000000c0d0a723e */ /* 0x000fe400000010ff */
[----:B------:R-:W-:Y:S02]  /*0df0*/  F2FP.BF16.F32.PACK_AB R11, R15, R14 ;  /* 0x0000000e0f0b723e */ /* 0x000fe400000010ff */
[----:B------:R-:W-:Y:S02]  /*0e00*/  F2FP.BF16.F32.PACK_AB R17, R19, R18 ;  /* 0x000000121311723e */ /* 0x000fe400000010ff */
[----:B------:R-:W-:Y:S01]  /*0e10*/  F2FP.BF16.F32.PACK_AB R18, R21, R20 ;  /* 0x000000141512723e */ /* 0x000fe200000010ff */
[----:B------:R1:W-:Y:S01]  /*0e20*/  STSM.16.MT88.4 [R56+0x14000], R8 ;  /* 0x0140000838007844 */ /* 0x0003e20000004200 */
[----:B------:R-:W-:-:S02]  /*0e30*/  F2FP.BF16.F32.PACK_AB R19, R23, R22 ;  /* 0x000000161713723e */ /* 0x000fc400000010ff */
[----:B------:R-:W-:Y:S02]  /*0e40*/  F2FP.BF16.F32.PACK_AB R20, R25, R24 ;  /* 0x000000181914723e */ /* 0x000fe400000010ff */
[----:B------:R-:W-:Y:S01]  /*0e50*/  F2FP.BF16.F32.PACK_AB R21, R27, R26 ;  /* 0x0000001a1b15723e */ /* 0x000fe200000010ff */
[----:B------:R-:W-:Y:S01]  /*0e60*/  STSM.16.MT88.4 [R56+0x14800], R16 ;  /* 0x0148001038007844 */ /* 0x000fe20000004200 */
[----:B------:R-:W-:Y:S01]  /*0e70*/  F2FP.BF16.F32.PACK_AB R22, R29, R28 ;  /* 0x0000001c1d16723e */ /* 0x000fe200000010ff */
[----:B------:R-:W-:Y:S01]  /*0e80*/  HFMA2 R29, -RZ, RZ, 0, 0 ;  /* 0x00000000ff1d7431 */ /* 0x000fe200000001ff */
[----:B------:R-:W-:Y:S02]  /*0e90*/  F2FP.BF16.F32.PACK_AB R23, R31, R30 ;  /* 0x0000001e1f17723e */ /* 0x000fe400000010ff */
[----:B------:R-:W-:Y:S02]  /*0ea0*/  F2FP.BF16.F32.PACK_AB R24, R37, R36 ;  /* 0x000000242518723e */ /* 0x000fe400000010ff */
[----:B------:R-:W-:Y:S01]  /*0eb0*/  F2FP.BF16.F32.PACK_AB R25, R39, R38 ;  /* 0x000000262719723e */ /* 0x000fe200000010ff */
[----:B------:R2:W-:Y:S01]  /*0ec0*/  STSM.16.MT88.4 [R56+0x15000], R20 ;  /* 0x0150001438007844 */ /* 0x0005e20000004200 */
[----:B------:R-:W-:-:S02]  /*0ed0*/  F2FP.BF16.F32.PACK_AB R26, R45, R44 ;  /* 0x0000002c2d1a723e */ /* 0x000fc400000010ff */
[----:B------:R-:W-:Y:S02]  /*0ee0*/  F2FP.BF16.F32.PACK_AB R27, R47, R46 ;  /* 0x0000002e2f1b723e */ /* 0x000fe400000010ff */
[----:B------:R-:W-:Y:S02]  /*0ef0*/  SHF.R.U32.HI R31, RZ, 0x5, R2 ;  /* 0x00000005ff1f7819 */ /* 0x000fe40000011602 */
[----:B------:R-:W-:Y:S01]  /*0f00*/  LOP3.LUT R28, R7, 0xf8, RZ, 0xc0, !PT ;  /* 0x000000f8071c7812 */ /* 0x000fe200078ec0ff */
[----:B------:R3:W-:Y:S01]  /*0f10*/  STSM.16.MT88.4 [R56+0x15800], R24 ;  /* 0x0158001838007844 */ /* 0x0007e20000004200 */
[----:B------:R-:W-:Y:S01]  /*0f20*/  BAR.SYNC.DEFER_BLOCKING 0x0 ;  /* 0x0000000000007b1d */ /* 0x000fe20000010000 */
[C---:B-1----:R-:W-:Y:S01]  /*0f30*/  IADD3 R8, P1, PT, R31.reuse, R74, RZ ;  /* 0x0000004a1f087210 */ /* 0x042fe20007f3e0ff */
[----:B------:R-:W-:Y:S01]  /*0f40*/  VIADD R2, R31, 0x8 ;  /* 0x000000081f027836 */ /* 0x000fe20000000000 */
[----:B0-----:R-:W-:Y:S01]  /*0f50*/  ISETP.GE.AND P0, PT, R28, UR4, PT ;  /* 0x000000041c007c0c */ /* 0x001fe2000bf06270 */
[----:B------:R-:W-:Y:S01]  /*0f60*/  IMAD.WIDE.U32 R10, R3, UR6, R28 ;  /* 0x00000006030a7c25 */ /* 0x000fe2000f8e001c */
[----:B------:R-:W-:-:S02]  /*0f70*/  IADD3.X R9, PT, PT, RZ, R75, RZ, P1, !PT ;  /* 0x0000004bff097210 */ /* 0x000fc40000ffe4ff */
[CC--:B------:R-:W-:Y:S01]  /*0f80*/  ISETP.GE.OR P1, PT, R31.reuse, R58.reuse, P0 ;  /* 0x0000003a1f00720c */ /* 0x0c0fe20000726670 */
[----:B------:R-:W-:Y:S01]  /*0f90*/  VIADD R5, R31, 0x10 ;  /* 0x000000101f057836 */ /* 0x000fe20000000000 */
[-C--:B------:R-:W-:Y:S01]  /*0fa0*/  ISETP.GE.OR P6, PT, R2, R58.reuse, P0 ;  /* 0x0000003a0200720c */ /* 0x080fe200007c6670 */
[----:B------:R-:W-:Y:S01]  /*0fb0*/  IMAD R11, R3, UR7, R11 ;  /* 0x00000007030b7c24 */ /* 0x000fe2000f8e020b */
[C---:B--2---:R-:W-:Y:S01]  /*0fc0*/  IADD3 R20, PT, PT, R31.reuse, 0x30, RZ ;  /* 0x000000301f147810 */ /* 0x044fe20007ffe0ff */
[----:B------:R-:W-:Y:S01]  /*0fd0*/  VIADD R2, R31, 0x18 ;  /* 0x000000181f027836 */ /* 0x000fe20000000000 */
[-C--:B------:R-:W-:Y:S01]  /*0fe0*/  ISETP.GE.OR P5, PT, R5, R58.reuse, P0 ;  /* 0x0000003a0500720c */ /* 0x080fe200007a6670 */
[C---:B------:R-:W-:Y:S01]  /*0ff0*/  VIADD R3, R31.reuse, 0x28 ;  /* 0x000000281f037836 */ /* 0x040fe20000000000 */
[----:B------:R-:W-:Y:S01]  /*1000*/  IADD3 R5, PT, PT, R31, 0x20, RZ ;  /* 0x000000201f057810 */ /* 0x000fe20007ffe0ff */
[----:B------:R-:W-:Y:S01]  /*1010*/  IMAD.WIDE.U32 R6, R6, 0x40, R8 ;  /* 0x0000004006067825 */ /* 0x000fe200078e0008 */
[----:B------:R-:W-:-:S02]  /*1020*/  ISETP.GE.OR P4, PT, R2, R58, P0 ;  /* 0x0000003a0200720c */ /* 0x000fc40000786670 */
[-C--:B------:R-:W-:Y:S01]  /*1030*/  ISETP.GE.OR P2, PT, R3, R58.reuse, P0 ;  /* 0x0000003a0300720c */ /* 0x080fe20000746670 */
[C---:B------:R-:W-:Y:S01]  /*1040*/  IMAD.WIDE.U32 R2, R4.reuse, UR10, R10 ;  /* 0x0000000a04027c25 */ /* 0x040fe2000f8e000a */
[----:B------:R-:W-:Y:S01]  /*1050*/  ISETP.GE.OR P3, PT, R5, R58, P0 ;  /* 0x0000003a0500720c */ /* 0x000fe20000766670 */
[----:B------:R3:W0:Y:S02]  /*1060*/  LDS.128 R12, [R0+0x11c00] ;  /* 0x011c0000000c7984 */ /* 0x0006240000000c00 */
[----:B------:R-:W-:Y:S02]  /*1070*/  IMAD R5, R4, UR11, R3 ;  /* 0x0000000b04057c24 */ /* 0x000fe4000f8e0203 */
[----:B------:R-:W-:Y:S01]  /*1080*/  VIADD R31, R31, 0x38 ;  /* 0x000000381f1f7836 */ /* 0x000fe20000000000 */
[----:B------:R-:W-:Y:S07]  /*1090*/  @P1 BRA `(.L_x_68) ;  /* 0x00000000002c1947 */ /* 0x000fee0003800000 */
[----:B------:R-:W1:Y:S01]  /*10a0*/  LDS.128 R8, [R0+0x10000] ;  /* 0x0100000000087984 */ /* 0x000e620000000c00 */
[----:B------:R-:W2:Y:S01]  /*10b0*/  LDCU.64 UR4, c[0x0][0x3c0] ;  /* 0x00007800ff0477ac */ /* 0x000ea20008000a00 */
[----:B------:R-:W-:Y:S01]  /*10c0*/  MOV R4, R2 ;  /* 0x0000000200047202 */ /* 0x000fe20000000f00 */
[----:B------:R-:W4:Y:S01]  /*10d0*/  LDCU.64 UR6, c[0x0][0x3a8] ;  /* 0x00007500ff0677ac */ /* 0x000f220008000a00 */
[----:B--2---:R-:W-:-:S03]  /*10e0*/  IMAD R19, R7, UR4, RZ ;  /* 0x0000000407137c24 */ /* 0x004fc6000f8e02ff */
[----:B------:R-:W-:-:S04]  /*10f0*/  IMAD.WIDE.U32 R16, R6, UR4, R4 ;  /* 0x0000000406107c25 */ /* 0x000fc8000f8e0004 */
[----:B------:R-:W-:Y:S01]  /*1100*/  IMAD R19, R6, UR5, R19 ;  /* 0x0000000506137c24 */ /* 0x000fe2000f8e0213 */
[----:B----4-:R-:W-:-:S03]  /*1110*/  LEA R18, P1, R16, UR6, 0x1 ;  /* 0x0000000610127c11 */ /* 0x010fc6000f8208ff */
[----:B------:R-:W-:-:S05]  /*1120*/  IMAD.IADD R17, R17, 0x1, R19 ;  /* 0x0000000111117824 */ /* 0x000fca00078e0213 */
[----:B------:R-:W-:-:S05]  /*1130*/  LEA.HI.X R19, R16, UR7, R17, 0x1, P1 ;  /* 0x0000000710137c11 */ /* 0x000fca00088f0c11 */
[----:B-1----:R1:W-:Y:S02]  /*1140*/  STG.E.128 desc[UR8][R18.64], R8 ;  /* 0x0000000812007986 */ /* 0x0023e4000c101d08 */
.L_x_68:
[----:B------:R-:W-:Y:S05]  /*1150*/  BSYNC.RECONVERGENT B0 ;  /* 0x0000000000007941 */ /* 0x000fea0003800200 */
.L_x_67:
[----:B-1----:R1:W2:Y:S01]  /*1160*/  LDS.128 R8, [R0+0x10400] ;  /* 0x0104000000087984 */ /* 0x0022a20000000c00 */
[----:B------:R-:W-:Y:S01]  /*1170*/  BSSY.RECONVERGENT B0, `(.L_x_69) ;  /* 0x0000011000007945 */ /* 0x000fe20003800200 */
[-C--:B------:R-:W-:Y:S02]  /*1180*/  ISETP.GE.OR P1, PT, R20, R58.reuse, P0 ;  /* 0x0000003a1400720c */ /* 0x080fe40000726670 */
[----:B------:R-:W-:Y:S01]  /*1190*/  ISETP.GE.OR P0, PT, R31, R58, P0 ;  /* 0x0000003a1f00720c */ /* 0x000fe20000706670 */
[----:B------:R-:W-:-:S12]  /*11a0*/  @P6 BRA `(.L_x_70) ;  /* 0x0000000000346947 */ /* 0x000fd80003800000 */
[----:B------:R-:W4:Y:S01]  /*11b0*/  LDCU.64 UR4, c[0x0][0x3c0] ;  /* 0x00007800ff0477ac */ /* 0x000f220008000a00 */
[----:B------:R-:W-:Y:S02]  /*11c0*/  IADD3 R19, P6, PT, R6, 0x8, RZ ;  /* 0x0000000806137810 */ /* 0x000fe40007fde0ff */
[----:B------:R-:W-:Y:S01]  /*11d0*/  MOV R17, R5 ;  /* 0x0000000500117202 */ /* 0x000fe20000000f00 */
[----:B------:R-:W5:Y:S01]  /*11e0*/  LDCU.64 UR6, c[0x0][0x3a8] ;  /* 0x00007500ff0677ac */ /* 0x000f620008000a00 */
[----:B------:R-:W-:-:S05]  /*11f0*/  IADD3.X R16, PT, PT, RZ, R7, RZ, P6, !PT ;  /* 0x00000007ff107210 */ /* 0x000fca00037fe4ff */
[----:B----4-:R-:W-:Y:S02]  /*1200*/  IMAD R18, R16, UR4, RZ ;  /* 0x0000000410127c24 */ /* 0x010fe4000f8e02ff */
[----:B------:R-:W-:-:S04]  /*1210*/  IMAD.MOV.U32 R16, RZ, RZ, R2 ;  /* 0x000000ffff107224 */ /* 0x000fc800078e0002 */
[----:B------:R-:W-:-:S04]  /*1220*/  IMAD.WIDE.U32 R16, R19, UR4, R16 ;  /* 0x0000000413107c25 */ /* 0x000fc8000f8e0010 */
[----:B------:R-:W-:Y:S01]  /*1230*/  IMAD R19, R19, UR5, R18 ;  /* 0x0000000513137c24 */ /* 0x000fe2000f8e0212 */
[----:B-----5:R-:W-:-:S03]  /*1240*/  LEA R18, P6, R16, UR6, 0x1 ;  /* 0x0000000610127c11 */ /* 0x020fc6000f8c08ff */
[----:B------:R-:W-:-:S05]  /*1250*/  IMAD.IADD R17, R17, 0x1, R19 ;  /* 0x0000000111117824 */ /* 0x000fca00078e0213 */
[----:B------:R-:W-:-:S05]  /*1260*/  LEA.HI.X R19, R16, UR7, R17, 0x1, P6 ;  /* 0x0000000710137c11 */ /* 0x000fca000b0f0c11 */
[----:B--2---:R4:W-:Y:S02]  /*1270*/  STG.E.128 desc[UR8][R18.64], R8 ;  /* 0x0000000812007986 */ /* 0x0049e4000c101d08 */
.L_x_70:
[----:B------:R-:W-:Y:S05]  /*1280*/  BSYNC.RECONVERGENT B0 ;  /* 0x0000000000007941 */ /* 0x000fea0003800200 */
.L_x_69:
[----:B--2-4-:R2:W4:Y:S01]  /*1290*/  LDS.128 R8, [R0+0x10800] ;  /* 0x0108000000087984 */ /* 0x0145220000000c00 */
[----:B------:R-:W-:Y:S04]  /*12a0*/  BSSY.RECONVERGENT B0, `(.L_x_71) ;  /* 0x000000f000007945 */ /* 0x000fe80003800200 */
[----:B------:R-:W-:Y:S05]  /*12b0*/  @P5 BRA `(.L_x_72) ;  /* 0x0000000000345947 */ /* 0x000fea0003800000 */
[----:B------:R-:W5:Y:S01]  /*12c0*/  LDCU.64 UR4, c[0x0][0x3c0] ;  /* 0x00007800ff0477ac */ /* 0x000f620008000a00 */
[----:B------:R-:W-:Y:S02]  /*12d0*/  IADD3 R19, P5, PT, R6, 0x10, RZ ;  /* 0x0000001006137810 */ /* 0x000fe40007fbe0ff */
[----:B------:R-:W-:Y:S01]  /*12e0*/  MOV R17, R5 ;  /* 0x0000000500117202 */ /* 0x000fe20000000f00 */
[----:B------:R-:W0:Y:S01]  /*12f0*/  LDCU.64 UR6, c[0x0][0x3a8] ;  /* 0x00007500ff0677ac */ /* 0x000e220008000a00 */
[----:B------:R-:W-:-:S05]  /*1300*/  IADD3.X R16, PT, PT, RZ, R7, RZ, P5, !PT ;  /* 0x00000007ff107210 */ /* 0x000fca0002ffe4ff */
[----:B-----5:R-:W-:Y:S02]  /*1310*/  IMAD R18, R16, UR4, RZ ;  /* 0x0000000410127c24 */ /* 0x020fe4000f8e02ff */
[----:B------:R-:W-:-:S04]  /*1320*/  IMAD.MOV.U32 R16, RZ, RZ, R2 ;  /* 0x000000ffff107224 */ /* 0x000fc800078e0002 */
[----:B------:R-:W-:-:S04]  /*1330*/  IMAD.WIDE.U32 R16, R19, UR4, R16 ;  /* 0x0000000413107c25 */ /* 0x000fc8000f8e0010 */
[----:B------:R-:W-:Y:S01]  /*1340*/  IMAD R19, R19, UR5, R18 ;  /* 0x0000000513137c24 */ /* 0x000fe2000f8e0212 */
[----:B0-----:R-:W-:-:S03]  /*1350*/  LEA R18, P5, R16, UR6, 0x1 ;  /* 0x0000000610127c11 */ /* 0x001fc6000f8a08ff */
[----:B------:R-:W-:-:S05]  /*1360*/  IMAD.IADD R17, R17, 0x1, R19 ;  /* 0x0000000111117824 */ /* 0x000fca00078e0213 */
[----:B------:R-:W-:-:S05]  /*1370*/  LEA.HI.X R19, R16, UR7, R17, 0x1, P5 ;  /* 0x0000000710137c11 */ /* 0x000fca000a8f0c11 */
[----:B----4-:R0:W-:Y:S02]  /*1380*/  STG.E.128 desc[UR8][R18.64], R8 ;  /* 0x0000000812007986 */ /* 0x0101e4000c101d08 */
.L_x_72:
[----:B------:R-:W-:Y:S05]  /*1390*/  BSYNC.RECONVERGENT B0 ;  /* 0x0000000000007941 */ /* 0x000fea0003800200 */
.L_x_71:
[----:B0---4-:R0:W4:Y:S01]  /*13a0*/  LDS.128 R8, [R0+0x10c00] ;  /* 0x010c000000087984 */ /* 0x0111220000000c00 */
[----:B------:R-:W-:Y:S04]  /*13b0*/  BSSY.RECONVERGENT B0, `(.L_x_73) ;  /* 0x000000f000007945 */ /* 0x000fe80003800200 */
[----:B------:R-:W-:Y:S05]  /*13c0*/  @P4 BRA `(.L_x_74) ;  /* 0x0000000000344947 */ /* 0x000fea0003800000 */
[----:B------:R-:W5:Y:S01]  /*13d0*/  LDCU.64 UR4, c[0x0][0x3c0] ;  /* 0x00007800ff0477ac */ /* 0x000f620008000a00 */
[----:B------:R-:W-:Y:S02]  /*13e0*/  IADD3 R19, P4, PT, R6, 0x18, RZ ;  /* 0x0000001806137810 */ /* 0x000fe40007f9e0ff */
[----:B------:R-:W-:Y:S01]  /*13f0*/  MOV R17, R5 ;  /* 0x0000000500117202 */ /* 0x000fe20000000f00 */
[----:B------:R-:W1:Y:S01]  /*1400*/  LDCU.64 UR6, c[0x0][0x3a8] ;  /* 0x00007500ff0677ac */ /* 0x000e620008000a00 */
[----:B------:R-:W-:-:S05]  /*1410*/  IADD3.X R16, PT, PT, RZ, R7, RZ, P4, !PT ;  /* 0x00000007ff107210 */ /* 0x000fca00027fe4ff */
[----:B-----5:R-:W-:Y:S02]  /*1420*/  IMAD R18, R16, UR4, RZ ;  /* 0x0000000410127c24 */ /* 0x020fe4000f8e02ff */
[----:B------:R-:W-:-:S04]  /*1430*/  IMAD.MOV.U32 R16, RZ, RZ, R2 ;  /* 0x000000ffff107224 */ /* 0x000fc800078e0002 */
[----:B------:R-:W-:-:S04]  /*1440*/  IMAD.WIDE.U32 R16, R19, UR4, R16 ;  /* 0x0000000413107c25 */ /* 0x000fc8000f8e0010 */
[----:B------:R-:W-:Y:S01]  /*1450*/  IMAD R19, R19, UR5, R18 ;  /* 0x0000000513137c24 */ /* 0x000fe2000f8e0212 */
[----:B-1----:R-:W-:-:S03]  /*1460*/  LEA R18, P4, R16, UR6, 0x1 ;  /* 0x0000000610127c11 */ /* 0x002fc6000f8808ff */
[----:B------:R-:W-:-:S05]  /*1470*/  IMAD.IADD R17, R17, 0x1, R19 ;  /* 0x0000000111117824 */ /* 0x000fca00078e0213 */
[----:B------:R-:W-:-:S05]  /*1480*/  LEA.HI.X R19, R16, UR7, R17, 0x1, P4 ;  /* 0x0000000710137c11 */ /* 0x000fca000a0f0c11 */
[----:B----4-:R1:W-:Y:S02]  /*1490*/  STG.E.128 desc[UR8][R18.64], R8 ;  /* 0x0000000812007986 */ /* 0x0103e4000c101d08 */
.L_x_74:
[----:B------:R-:W-:Y:S05]  /*14a0*/  BSYNC.RECONVERGENT B0 ;  /* 0x0000000000007941 */ /* 0x000fea0003800200 */
.L_x_73:
[----:B-1--4-:R1:W4:Y:S01]  /*14b0*/  LDS.128 R8, [R0+0x11000] ;  /* 0x0110000000087984 */ /* 0x0123220000000c00 */
        /* <DEDUP_REMOVED lines=15> */
.L_x_76:
[----:B------:R-:W-:Y:S05]  /*15b0*/  BSYNC.RECONVERGENT B0 ;  /* 0x0000000000007941 */ /* 0x000fea0003800200 */
.L_x_75:
        /* <DEDUP_REMOVED lines=16> */
.L_x_78:
[----:B------:R-:W-:Y:S05]  /*16c0*/  BSYNC.RECONVERGENT B0 ;  /* 0x0000000000007941 */ /* 0x000fea0003800200 */
.L_x_77:
[----:B-1--4-:R1:W4:Y:S01]  /*16d0*/  LDS.128 R8, [R0+0x11800] ;  /* 0x0118000000087984 */ /* 0x0123220000000c00 */
[----:B------:R-:W-:Y:S04]  /*16e0*/  BSSY.RECONVERGENT B0, `(.L_x_79) ;  /* 0x000000f000007945 */ /* 0x000fe80003800200 */
[----:B------:R-:W-:Y:S05]  /*16f0*/  @P1 BRA `(.L_x_80) ;  /* 0x0000000000341947 */ /* 0x000fea0003800000 */
[----:B------:R-:W5:Y:S01]  /*1700*/  LDCU.64 UR4, c[0x0][0x3c0] ;  /* 0x00007800ff0477ac */ /* 0x000f620008000a00 */
[----:B------:R-:W-:Y:S01]  /*1710*/  IADD3 R19, P1, PT, R6, 0x30, RZ ;  /* 0x0000003006137810 */ /* 0x000fe20007f3e0ff */
[----:B------:R-:W-:Y:S01]  /*1720*/  IMAD.MOV.U32 R16, RZ, RZ, R2 ;  /* 0x000000ffff107224 */ /* 0x000fe200078e0002 */
[----:B------:R-:W-:Y:S01]  /*1730*/  MOV R17, R5 ;  /* 0x0000000500117202 */ /* 0x000fe20000000f00 */
[----:B------:R-:W5:Y:S01]  /*1740*/  LDCU.64 UR6, c[0x0][0x3a8] ;  /* 0x00007500ff0677ac */ /* 0x000f620008000a00 */
[----:B0123--:R-:W-:-:S05]  /*1750*/  IADD3.X R0, PT, PT, RZ, R7, RZ, P1, !PT ;  /* 0x00000007ff007210 */ /* 0x00ffca0000ffe4ff */
[----:B-----5:R-:W-:Y:S02]  /*1760*/  IMAD R0, R0, UR4, RZ ;  /* 0x0000000400007c24 */ /* 0x020fe4000f8e02ff */
[----:B------:R-:W-:-:S04]  /*1770*/  IMAD.WIDE.U32 R16, R19, UR4, R16 ;  /* 0x0000000413107c25 */ /* 0x000fc8000f8e0010 */
[----:B------:R-:W-:Y:S01]  /*1780*/  IMAD R19, R19, UR5, R0 ;  /* 0x0000000513137c24 */ /* 0x000fe2000f8e0200 */
[----:B------:R-:W-:-:S03]  /*1790*/  LEA R18, P1, R16, UR6, 0x1 ;  /* 0x0000000610127c11 */ /* 0x000fc6000f8208ff */
[----:B------:R-:W-:-:S05]  /*17a0*/  IMAD.IADD R17, R17, 0x1, R19 ;  /* 0x0000000111117824 */ /* 0x000fca00078e0213 */
[----:B------:R-:W-:-:S05]  /*17b0*/  LEA.HI.X R19, R16, UR7, R17, 0x1, P1 ;  /* 0x0000000710137c11 */ /* 0x000fca00088f0c11 */
[----:B----4-:R0:W-:Y:S02]  /*17c0*/  STG.E.128 desc[UR8][R18.64], R8 ;  /* 0x0000000812007986 */ /* 0x0101e4000c101d08 */
.L_x_80:
[----:B------:R-:W-:Y:S05]  /*17d0*/  BSYNC.RECONVERGENT B0 ;  /* 0x0000000000007941 */ /* 0x000fea0003800200 */
.L_x_79:
[----:B------:R-:W-:Y:S05]  /*17e0*/  @P0 EXIT ;  /* 0x000000000000094d */ /* 0x000fea0003800000 */
[----:B------:R-:W5:Y:S01]  /*17f0*/  LDCU.64 UR4, c[0x0][0x3c0] ;  /* 0x00007800ff0477ac */ /* 0x000f620008000a00 */
[----:B0---4-:R-:W-:Y:S01]  /*1800*/  IADD3 R9, P0, PT, R6, 0x38, RZ ;  /* 0x0000003806097810 */ /* 0x011fe20007f1e0ff */
[----:B------:R-:W-:Y:S01]  /*1810*/  IMAD.MOV.U32 R3, RZ, RZ, R5 ;  /* 0x000000ffff037224 */ /* 0x000fe200078e0005 */
[----:B------:R-:W0:Y:S02]  /*1820*/  LDCU.64 UR6, c[0x0][0x3a8] ;  /* 0x00007500ff0677ac */ /* 0x000e240008000a00 */
[----:B------:R-:W-:-:S05]  /*1830*/  IADD3.X R6, PT, PT, RZ, R7, RZ, P0, !PT ;  /* 0x00000007ff067210 */ /* 0x000fca00007fe4ff */
[----:B-----5:R-:W-:Y:S02]  /*1840*/  IMAD R6, R6, UR4, RZ ;  /* 0x0000000406067c24 */ /* 0x020fe4000f8e02ff */
[----:B------:R-:W-:-:S04]  /*1850*/  IMAD.WIDE.U32 R2, R9, UR4, R2 ;  /* 0x0000000409027c25 */ /* 0x000fc8000f8e0002 */
[----:B------:R-:W-:Y:S01]  /*1860*/  IMAD R9, R9, UR5, R6 ;  /* 0x0000000509097c24 */ /* 0x000fe2000f8e0206 */
[----:B0-----:R-:W-:-:S04]  /*1870*/  LEA R4, P0, R2, UR6, 0x1 ;  /* 0x0000000602047c11 */ /* 0x001fc8000f8008ff */
[----:B------:R-:W-:-:S04]  /*1880*/  IADD3 R3, PT, PT, R3, R9, RZ ;  /* 0x0000000903037210 */ /* 0x000fc80007ffe0ff */
[----:B------:R-:W-:-:S05]  /*1890*/  LEA.HI.X R5, R2, UR7, R3, 0x1, P0 ;  /* 0x0000000702057c11 */ /* 0x000fca00080f0c03 */
[----:B------:R-:W-:Y:S01]  /*18a0*/  STG.E.128 desc[UR8][R4.64], R12 ;  /* 0x0000000c04007986 */ /* 0x000fe2000c101d08 */
[----:B------:R-:W-:Y:S05]  /*18b0*/  EXIT ;  /* 0x000000000000794d */ /* 0x000fea0003800000 */
.L_x_81:
        /* <DEDUP_REMOVED lines=12> */
.L_x_121:


//--------------------- .text._ZN7cutlass13device_kernelIN5flash11enable_sm90INS1_16FlashAttnBwdSm90INS1_25CollectiveMainloopBwdSm90ILi2ELi1ELi1EN4cute5tupleIJNS5_1CILi1EEES8_S8_EEENS6_IJNS7_ILi64EEENS7_ILi80EEENS7_ILi256EEEEEENS_10bfloat16_tEfNS_4arch4Sm90ELb1ELb0ELb1ELb1ELb0ELb0ELb1ELb1ELi2ELi1ELi1ELi1ELb0EEENS1_24CollectiveEpilogueBwdGQAISD_fSG_Li256ELb1ELb0EEENS1_25SingleTileBwdLPTSchedulerILb1ELi80ELb0EEEEEEEEEvNT_6ParamsE --------------------------
	.section	.text._ZN7cutlass13device_kernelIN5flash11enable_sm90INS1_16FlashAttnBwdSm90INS1_25CollectiveMainloopBwdSm90ILi2ELi1ELi1EN4cute5tupleIJNS5_1CILi1EEES8_S8_EEENS6_IJNS7_ILi64EEENS7_ILi80EEENS7_ILi256EEEEEENS_10bfloat16_tEfNS_4arch4Sm90ELb1ELb0ELb1ELb1ELb0ELb0ELb1ELb1ELi2ELi1ELi1ELi1ELb0EEENS1_24CollectiveEpilogueBwdGQAISD_fSG_Li256ELb1ELb0EEENS1_25SingleTileBwdLPTSchedulerILb1ELi80ELb0EEEEEEEEEvNT_6ParamsE,"ax",@progbits
	.align	128
.text._ZN7cutlass13device_kernelIN5flash11enable_sm90INS1_16FlashAttnBwdSm90INS1_25CollectiveMainloopBwdSm90ILi2ELi1ELi1EN4cute5tupleIJNS5_1CILi1EEES8_S8_EEENS6_IJNS7_ILi64EEENS7_ILi80EEENS7_ILi256EEEEEENS_10bfloat16_tEfNS_4arch4Sm90ELb1ELb0ELb1ELb1ELb0ELb0ELb1ELb1ELi2ELi1ELi1ELi1ELb0EEENS1_24CollectiveEpilogueBwdGQAISD_fSG_Li256ELb1ELb0EEENS1_25SingleTileBwdLPTSchedulerILb1ELi80ELb0EEEEEEEEEvNT_6ParamsE:
        .type           _ZN7cutlass13device_kernelIN5flash11enable_sm90INS1_16FlashAttnBwdSm90INS1_25CollectiveMainloopBwdSm90ILi2ELi1ELi1EN4cute5tupleIJNS5_1CILi1EEES8_S8_EEENS6_IJNS7_ILi64EEENS7_ILi80EEENS7_ILi256EEEEEENS_10bfloat16_tEfNS_4arch4Sm90ELb1ELb0ELb1ELb1ELb0ELb0ELb1ELb1ELi2ELi1ELi1ELi1ELb0EEENS1_24CollectiveEpilogueBwdGQAISD_fSG_Li256ELb1ELb0EEENS1_25SingleTileBwdLPTSchedulerILb1ELi80ELb0EEEEEEEEEvNT_6ParamsE,@function
        .size           _ZN7cutlass13device_kernelIN5flash11enable_sm90INS1_16FlashAttnBwdSm90INS1_25CollectiveMainloopBwdSm90ILi2ELi1ELi1EN4cute5tupleIJNS5_1CILi1EEES8_S8_EEENS6_IJNS7_ILi64EEENS7_ILi80EEENS7_ILi256EEEEEENS_10bfloat16_tEfNS_4arch4Sm90ELb1ELb0ELb1ELb1ELb0ELb0ELb1ELb1ELi2ELi1ELi1ELi1ELb0EEENS1_24CollectiveEpilogueBwdGQAISD_fSG_Li256ELb1ELb0EEENS1_25SingleTileBwdLPTSchedulerILb1ELi80ELb0EEEEEEEEEvNT_6ParamsE,(.L_x_122 - _ZN7cutlass13device_kernelIN5flash11enable_sm90INS1_16FlashAttnBwdSm90INS1_25CollectiveMainloopBwdSm90ILi2ELi1ELi1EN4cute5tupleIJNS5_1CILi1EEES8_S8_EEENS6_IJNS7_ILi64EEENS7_ILi80EEENS7_ILi256EEEEEENS_10bfloat16_tEfNS_4arch4Sm90ELb1ELb0ELb1ELb1ELb0ELb0ELb1ELb1ELi2ELi1ELi1ELi1ELb0EEENS1_24CollectiveEpilogueBwdGQAISD_fSG_Li256ELb1ELb0EEENS1_25SingleTileBwdLPTSchedulerILb1ELi80ELb0EEEEEEEEEvNT_6ParamsE)
        .other          _ZN7cutlass13device_kernelIN5flash11enable_sm90INS1_16FlashAttnBwdSm90INS1_25CollectiveMainloopBwdSm90ILi2ELi1ELi1EN4cute5tupleIJNS5_1CILi1EEES8_S8_EEENS6_IJNS7_ILi64EEENS7_ILi80EEENS7_ILi256EEEEEENS_10bfloat16_tEfNS_4arch4Sm90ELb1ELb0ELb1ELb1ELb0ELb0ELb1ELb1ELi2ELi1ELi1ELi1ELb0EEENS1_24CollectiveEpilogueBwdGQAISD_fSG_Li256ELb1ELb0EEENS1_25SingleTileBwdLPTSchedulerILb1ELi80ELb0EEEEEEEEEvNT_6ParamsE,@"STO_CUDA_ENTRY STV_DEFAULT"
_ZN7cutlass13device_kernelIN5flash11enable_sm90INS1_16FlashAttnBwdSm90INS1_25CollectiveMainloopBwdSm90ILi2ELi1ELi1EN4cute5tupleIJNS5_1CILi1EEES8_S8_EEENS6_IJNS7_ILi64EEENS7_ILi80EEENS7_ILi256EEEEEENS_10bfloat16_tEfNS_4arch4Sm90ELb1ELb0ELb1ELb1ELb0ELb0ELb1ELb1ELi2ELi1ELi1ELi1ELb0EEENS1_24CollectiveEpilogueBwdGQAISD_fSG_Li256ELb1ELb0EEENS1_25SingleTileBwdLPTSchedulerILb1ELi80ELb0EEEEEEEEEvNT_6ParamsE:
[----:B------:R-:W-:Y:S01]  /*0000*/  LDC R1, c[0x0][0x37c] ;  /* 0x0000df00ff017b82 */ /* 0x000fe20000000800 */
[----:B------:R-:W-:Y:S05]  /*0010*/  EXIT ;  /* 0x000000000000794d */ /* 0x000fea0003800000 */
.L_x_82:
        /* <DEDUP_REMOVED lines=14> */
.L_x_122:


//--------------------- .text._ZN7cutlass13device_kernelIN5flash22FlashAttnBwdPreprocessIN4cute5tupleIJNS3_1CILi64EEENS5_ILi256EEEEEENS_10bfloat16_tEfNS_4arch4Sm90ELb1ELb1EEEEEvNT_6ParamsE --------------------------
	.section	.text._ZN7cutlass13device_kernelIN5flash22FlashAttnBwdPreprocessIN4cute5tupleIJNS3_1CILi64EEENS5_ILi256EEEEEENS_10bfloat16_tEfNS_4arch4Sm90ELb1ELb1EEEEEvNT_6ParamsE,"ax",@progbits
	.align	128
.text._ZN7cutlass13device_kernelIN5flash22FlashAttnBwdPreprocessIN4cute5tupleIJNS3_1CILi64EEENS5_ILi256EEEEEENS_10bfloat16_tEfNS_4arch4Sm90ELb1ELb1EEEEEvNT_6ParamsE:
        .type           _ZN7cutlass13device_kernelIN5flash22FlashAttnBwdPreprocessIN4cute5tupleIJNS3_1CILi64EEENS5_ILi256EEEEEENS_10bfloat16_tEfNS_4arch4Sm90ELb1ELb1EEEEEvNT_6ParamsE,@function
        .size           _ZN7cutlass13device_kernelIN5flash22FlashAttnBwdPreprocessIN4cute5tupleIJNS3_1CILi64EEENS5_ILi256EEEEEENS_10bfloat16_tEfNS_4arch4Sm90ELb1ELb1EEEEEvNT_6ParamsE,(.L_x_123 - _ZN7cutlass13device_kernelIN5flash22FlashAttnBwdPreprocessIN4cute5tupleIJNS3_1CILi64EEENS5_ILi256EEEEEENS_10bfloat16_tEfNS_4arch4Sm90ELb1ELb1EEEEEvNT_6ParamsE)
        .other          _ZN7cutlass13device_kernelIN5flash22FlashAttnBwdPreprocessIN4cute5tupleIJNS3_1CILi64EEENS5_ILi256EEEEEENS_10bfloat16_tEfNS_4arch4Sm90ELb1ELb1EEEEEvNT_6ParamsE,@"STO_CUDA_ENTRY STV_DEFAULT"
_ZN7cutlass13device_kernelIN5flash22FlashAttnBwdPreprocessIN4cute5tupleIJNS3_1CILi64EEENS5_ILi256EEEEEENS_10bfloat16_tEfNS_4arch4Sm90ELb1ELb1EEEEEvNT_6ParamsE:
[----:B------:R-:W-:Y:S01]  /*0000*/  LDC R1, c[0x0][0x37c] ;  /* 0x0000df00ff017b82 */ /* 0x000fe20000000800 */
[----:B------:R-:W0:Y:S07]  /*0010*/  LDCU.64 UR10, c[0x0][0x460] ;  /* 0x00008c00ff0a77ac */ /* 0x000e2e0008000a00 */
[----:B------:R-:W1:Y:S01]  /*0020*/  S2UR UR16, SR_CTAID.X ;  /* 0x00000000001079c3 */ /* 0x000e620000002500 */
[----:B------:R-:W2:Y:S07]  /*0030*/  LDCU.64 UR12, c[0x0][0x358] ;  /* 0x00006b00ff0c77ac */ /* 0x000eae0008000a00 */
[----:B------:R-:W3:Y:S08]  /*0040*/  S2UR UR15, SR_CTAID.Y ;  /* 0x00000000000f79c3 */ /* 0x000ef00000002600 */
[----:B------:R-:W4:Y:S01]  /*0050*/  S2UR UR14, SR_CTAID.Z ;  /* 0x00000000000e79c3 */ /* 0x000f220000002700 */
[----:B0-----:R-:W-:-:S04]  /*0060*/  UISETP.NE.U32.AND UP1, UPT, UR10, URZ, UPT ;  /* 0x000000ff0a00728c */ /* 0x001fc8000bf25070 */
[----:B------:R-:W-:-:S09]  /*0070*/  UISETP.NE.AND.EX UP2, UPT, UR11, URZ, UPT, UP1 ;  /* 0x000000ff0b00728c */ /* 0x000fd2000bf45310 */
[----:B-12---:R-:W-:Y:S05]  /*0080*/  BRA.U UP2, `(.L_x_83) ;  /* 0x0000000102247547 */ /* 0x006fea000b800000 */
[----:B------:R-:W0:Y:S01]  /*0090*/  LDCU.64 UR6, c[0x0][0x468] ;  /* 0x00008d00ff0677ac */ /* 0x000e220008000a00 */
[----:B------:R-:W1:Y:S01]  /*00a0*/  LDCU UR5, c[0x0][0x388] ;  /* 0x00007100ff0577ac */ /* 0x000e620008000800 */
[----:B------:R-:W-:Y:S01]  /*00b0*/  UMOV UR4, URZ ;  /* 0x000000ff00047c82 */ /* 0x000fe20008000000 */
[----:B0-----:R-:W-:-:S03]  /*00c0*/  UISETP.NE.U32.AND UP0, UPT, UR6, URZ, UPT ;  /* 0x000000ff0600728c */ /* 0x001fc6000bf05070 */
[----:B------:R-:W-:Y:S01]  /*00d0*/  UMOV UR6, URZ ;  /* 0x000000ff00067c82 */ /* 0x000fe20008000000 */
[----:B------:R-:W-:-:S03]  /*00e0*/  UISETP.NE.AND.EX UP0, UPT, UR7, URZ, UPT, UP0 ;  /* 0x000000ff0700728c */ /* 0x000fc6000bf05300 */
[----:B------:R-:W-:-:S06]  /*00f0*/  UMOV UR7, URZ ;  /* 0x000000ff00077c82 */ /* 0x000fcc0008000000 */
[----:B-1----:R-:W-:Y:S05]  /*0100*/  BRA.U !UP0, `(.L_x_84) ;  /* 0x0000000108687547 */ /* 0x002fea000b800000 */
[----:B------:R-:W-:Y:S05]  /*0110*/  BRA `(.L_x_85) ;  /* 0x00000000003c7947 */ /* 0x000fea0003800000 */
.L_x_83:
[----:B------:R-:W4:Y:S01]  /*0120*/  LDCU.64 UR4, c[0x0][0x460] ;  /* 0x00008c00ff0477ac */ /* 0x000f220008000a00 */
[----:B------:R-:W0:Y:S01]  /*0130*/  LDCU.64 UR8, c[0x0][0x468] ;  /* 0x00008d00ff0877ac */ /* 0x000e220008000a00 */
[----:B----4-:R-:W-:-:S06]  /*0140*/  UIMAD.WIDE.U32 UR4, UR14, 0x4, UR4 ;  /* 0x000000040e0478a5 */ /* 0x010fcc000f8e0004 */
[----:B------:R-:W-:Y:S02]  /*0150*/  IMAD.U32 R2, RZ, RZ, UR4 ;  /* 0x00000004ff027e24 */ /* 0x000fe4000f8e00ff */
[----:B------:R-:W-:-:S05]  /*0160*/  IMAD.U32 R3, RZ, RZ, UR5 ;  /* 0x00000005ff037e24 */ /* 0x000fca000f8e00ff */
[----:B------:R-:W2:Y:S01]  /*0170*/  LDG.E R0, desc[UR12][R2.64] ;  /* 0x0000000c02007981 */ /* 0x000ea2000c1e1900 */
[----:B0-----:R-:W-:-:S04]  /*0180*/  UISETP.NE.U32.AND UP0, UPT, UR8, URZ, UPT ;  /* 0x000000ff0800728c */ /* 0x001fc8000bf05070 */
[----:B------:R-:W-:Y:S01]  /*0190*/  UISETP.NE.AND.EX UP0, UPT, UR9, URZ, UPT, UP0 ;  /* 0x000000ff0900728c */ /* 0x000fe2000bf05300 */
[----:B--2---:R-:W-:-:S13]  /*01a0*/  R2UR UR6, R0 ;  /* 0x00000000000672ca */ /* 0x004fda00000e0000 */
[----:B------:R-:W-:Y:S02]  /*01b0*/  ULEA UR4, UR14, UR6, 0x6 ;  /* 0x000000060e047291 */ /* 0x000fe4000f8e30ff */
[----:B------:R-:W-:Y:S02]  /*01c0*/  USHF.R.S32.HI UR7, URZ, 0x1f, UR6 ;  /* 0x0000001fff077899 */ /* 0x000fe40008011406 */
[----:B------:R-:W-:-:S04]  /*01d0*/  USHF.R.S32.HI UR5, URZ, 0x1f, UR4 ;  /* 0x0000001fff057899 */ /* 0x000fc80008011404 */
[----:B------:R-:W-:-:S04]  /*01e0*/  ULEA.HI UR4, UR5, UR4, URZ, 0x6 ;  /* 0x0000000405047291 */ /* 0x000fc8000f8f30ff */
[----:B------:R-:W-:Y:S01]  /*01f0*/  ULOP3.LUT UR4, UR4, 0xffffffc0, URZ, 0xc0, !UPT ;  /* 0xffffffc004047892 */ /* 0x000fe2000f8ec0ff */
[----:B------:R-:W-:Y:S11]  /*0200*/  BRA.U !UP0, `(.L_x_86) ;  /* 0x00000001081c7547 */ /* 0x000ff6000b800000 */
.L_x_85:
[----:B------:R-:W4:Y:S02]  /*0210*/  LDCU.64 UR8, c[0x0][0x468] ;  /* 0x00008d00ff0877ac */ /* 0x000f240008000a00 */
[----:B----4-:R-:W-:-:S06]  /*0220*/  UIMAD.WIDE.U32 UR8, UR14, 0x4, UR8 ;  /* 0x000000040e0878a5 */ /* 0x010fcc000f8e0008 */
[----:B------:R-:W-:Y:S01]  /*0230*/  IMAD.U32 R2, RZ, RZ, UR8 ;  /* 0x00000008ff027e24 */ /* 0x000fe2000f8e00ff */
[----:B------:R-:W-:-:S05]  /*0240*/  MOV R3, UR9 ;  /* 0x0000000900037c02 */ /* 0x000fca0008000f00 */
[----:B------:R-:W2:Y:S02]  /*0250*/  LDG.E R2, desc[UR12][R2.64] ;  /* 0x0000000c02027981 */ /* 0x000ea4000c1e1900 */
[----:B--2---:R-:W-:Y:S01]  /*0260*/  R2UR UR5, R2 ;  /* 0x00000000020572ca */ /* 0x004fe200000e0000 */
[----:B------:R-:W-:-:S14]  /*0270*/  BRA `(.L_x_84) ;  /* 0x00000000000c7947 */ /* 0x000fdc0003800000 */
.L_x_86:
[----:B------:R-:W2:Y:S02]  /*0280*/  LDG.E R2, desc[UR12][R2.64+0x4] ;  /* 0x0000040c02027981 */ /* 0x000ea4000c1e1900 */
[----:B--2---:R-:W-:-:S13]  /*0290*/  R2UR UR5, R2 ;  /* 0x00000000020572ca */ /* 0x004fda00000e0000 */
[----:B------:R-:W-:-:S12]  /*02a0*/  UIADD3 UR5, UPT, UPT, -UR6, UR5, URZ ;  /* 0x0000000506057290 */ /* 0x000fd8000fffe1ff */
.L_x_84:
[----:B------:R-:W-:Y:S01]  /*02b0*/  USHF.L.U32 UR8, UR16, 0x6, URZ ;  /* 0x0000000610087899 */ /* 0x000fe200080006ff */
[----:B------:R-:W0:Y:S01]  /*02c0*/  S2R R64, SR_TID.X ;  /* 0x0000000000407919 */ /* 0x000e220000002100 */
[----:B------:R-:W-:Y:S02]  /*02d0*/  PLOP3.LUT P0, PT, PT, PT, UP1, 0x80, 0x8 ;  /* 0x000000000008781c */ /* 0x000fe40003f0f018 */
[----:B------:R-:W-:Y:S02]  /*02e0*/  UISETP.GT.AND UP0, UPT, UR5, UR8, UPT ;  /* 0x000000080500728c */ /* 0x000fe4000bf04270 */
[----:B------:R-:W-:-:S04]  /*02f0*/  ISETP.NE.AND.EX P0, PT, RZ, UR11, PT, P0 ;  /* 0x0000000bff007c0c */ /* 0x000fc8000bf05300 */
[----:B------:R-:W-:-:S13]  /*0300*/  PLOP3.LUT P1, PT, PT, PT, UP0, 0x80, 0x8 ;  /* 0x000000000008781c */ /* 0x000fda0003f2f008 */
[----:B---34-:R-:W-:Y:S05]  /*0310*/  @!P1 EXIT P0 ;  /* 0x000000000000994d */ /* 0x018fea0000000000 */
[----:B------:R-:W-:Y:S01]  /*0320*/  UIADD3 UR18, UPT, UPT, -UR8, UR5, URZ ;  /* 0x0000000508127290 */ /* 0x000fe2000fffe1ff */
[----:B------:R-:W1:Y:S01]  /*0330*/  LDC.64 R4, c[0x0][0x400] ;  /* 0x00010000ff047b82 */ /* 0x000e620000000a00 */
[----:B0-----:R-:W-:Y:S01]  /*0340*/  SHF.R.U32.HI R6, RZ, 0x4, R64 ;  /* 0x00000004ff067819 */ /* 0x001fe20000011640 */
[----:B------:R-:W-:Y:S01]  /*0350*/  IMAD.MOV.U32 R65, RZ, RZ, RZ ;  /* 0x000000ffff417224 */ /* 0x000fe200078e00ff */
[----:B------:R-:W-:Y:S01]  /*0360*/  USEL UR17, UR14, URZ, !UP2 ;  /* 0x000000ff0e117287 */ /* 0x000fe2000d000000 */
[----:B------:R-:W-:Y:S01]  /*0370*/  MOV R7, UR16 ;  /* 0x0000001000077c02 */ /* 0x000fe20008000f00 */
[----:B------:R-:W-:Y:S01]  /*0380*/  BSSY.RECONVERGENT B0, `(.L_x_87) ;  /* 0x0000038000007945 */ /* 0x000fe20003800200 */
[----:B------:R-:W-:Y:S02]  /*0390*/  ISETP.GE.AND P0, PT, R64, UR18, PT ;  /* 0x0000001240007c0c */ /* 0x000fe4000bf06270 */
[----:B------:R-:W-:Y:S01]  /*03a0*/  CS2R R72, SRZ ;  /* 0x0000000000487805 */ /* 0x000fe2000001ff00 */
[----:B------:R-:W0:Y:S01]  /*03b0*/  LDC.64 R10, c[0x0][0x3a0] ;  /* 0x0000e800ff0a7b82 */ /* 0x000e220000000a00 */
[----:B------:R-:W-:-:S02]  /*03c0*/  IADD3 R66, P3, PT, R6, UR6, RZ ;  /* 0x0000000606427c10 */ /* 0x000fc4000ff7e0ff */
[----:B------:R-:W-:Y:S02]  /*03d0*/  CS2R R74, SRZ ;  /* 0x00000000004a7805 */ /* 0x000fe4000001ff00 */
[----:B------:R-:W-:Y:S02]  /*03e0*/  ISETP.GT.U32.OR P0, PT, R64, 0x3f, P0 ;  /* 0x0000003f4000780c */ /* 0x000fe40000704470 */
[----:B------:R-:W-:Y:S02]  /*03f0*/  CS2R R44, SRZ ;  /* 0x00000000002c7805 */ /* 0x000fe4000001ff00 */
[C---:B------:R-:W-:Y:S01]  /*0400*/  IADD3 R0, PT, PT, R6.reuse, 0x10, RZ ;  /* 0x0000001006007810 */ /* 0x040fe20007ffe0ff */
[----:B------:R-:W-:Y:S01]  /*0410*/  IMAD.X R67, RZ, RZ, UR7, P3 ;  /* 0x00000007ff437e24 */ /* 0x000fe200098e06ff */
[----:B------:R-:W-:Y:S01]  /*0420*/  ISETP.GE.AND P3, PT, R6, UR18, PT ;  /* 0x0000001206007c0c */ /* 0x000fe2000bf66270 */
[----:B------:R-:W2:Y:S01]  /*0430*/  LDC.64 R8, c[0x0][0x408] ;  /* 0x00010200ff087b82 */ /* 0x000ea20000000a00 */
[----:B------:R-:W-:Y:S01]  /*0440*/  CS2R R46, SRZ ;  /* 0x00000000002e7805 */ /* 0x000fe2000001ff00 */
[----:B------:R-:W-:Y:S01]  /*0450*/  IMAD.WIDE.U32 R66, R7, 0x40, R66 ;  /* 0x0000004007427825 */ /* 0x000fe200078e0042 */
[----:B------:R-:W-:-:S02]  /*0460*/  CS2R R56, SRZ ;  /* 0x0000000000387805 */ /* 0x000fc4000001ff00 */
[----:B------:R-:W-:Y:S02]  /*0470*/  CS2R R58, SRZ ;  /* 0x00000000003a7805 */ /* 0x000fe4000001ff00 */
[----:B------:R-:W-:Y:S02]  /*0480*/  CS2R R36, SRZ ;  /* 0x0000000000247805 */ /* 0x000fe4000001ff00 */
[----:B------:R-:W-:Y:S02]  /*0490*/  CS2R R38, SRZ ;  /* 0x0000000000267805 */ /* 0x000fe4000001ff00 */
[----:B------:R-:W-:Y:S01]  /*04a0*/  CS2R R28, SRZ ;  /* 0x00000000001c7805 */ /* 0x000fe2000001ff00 */
[C---:B------:R-:W-:Y:S01]  /*04b0*/  @!P0 VIADD R2, R64.reuse, UR8 ;  /* 0x0000000840028c36 */ /* 0x040fe20008000000 */
[----:B------:R-:W3:Y:S01]  /*04c0*/  LDC.64 R14, c[0x0][0x3a8] ;  /* 0x0000ea00ff0e7b82 */ /* 0x000ee20000000a00 */
[----:B------:R-:W-:Y:S01]  /*04d0*/  IMAD.SHL.U32 R64, R64, 0x8, RZ ;  /* 0x0000000840407824 */ /* 0x000fe200078e00ff */
[----:B------:R-:W-:Y:S01]  /*04e0*/  CS2R R30, SRZ ;  /* 0x00000000001e7805 */ /* 0x000fe2000001ff00 */
[----:B------:R-:W-:Y:S01]  /*04f0*/  VIADD R16, R6, 0x30 ;  /* 0x0000003006107836 */ /* 0x000fe20000000000 */
[----:B------:R-:W-:-:S02]  /*0500*/  @!P0 IADD3 R2, P1, PT, R2, UR6, RZ ;  /* 0x0000000602028c10 */ /* 0x000fc4000ff3e0ff */
[----:B------:R-:W-:-:S03]  /*0510*/  LOP3.LUT R64, R64, 0x78, RZ, 0xc0, !PT ;  /* 0x0000007840407812 */ /* 0x000fc600078ec0ff */
[----:B------:R-:W-:Y:S01]  /*0520*/  @!P0 IMAD.X R3, RZ, RZ, UR7, P1 ;  /* 0x00000007ff038e24 */ /* 0x000fe200088e06ff */
[----:B------:R-:W-:Y:S01]  /*0530*/  ISETP.GE.AND P1, PT, R0, UR18, PT ;  /* 0x0000001200007c0c */ /* 0x000fe2000bf26270 */
[----:B------:R-:W-:Y:S01]  /*0540*/  VIADD R0, R6, 0x20 ;  /* 0x0000002006007836 */ /* 0x000fe20000000000 */
[----:B------:R-:W-:Y:S01]  /*0550*/  LOP3.LUT R80, R64, 0x80, RZ, 0xfc, !PT ;  /* 0x0000008040507812 */ /* 0x000fe200078efcff */
[----:B-1----:R-:W-:-:S03]  /*0560*/  @!P0 IMAD.WIDE.U32 R2, R4, UR15, R2 ;  /* 0x0000000f04028c25 */ /* 0x002fc6000f8e0002 */
[----:B------:R-:W-:Y:S01]  /*0570*/  ISETP.GE.AND P2, PT, R0, UR18, PT ;  /* 0x0000001200007c0c */ /* 0x000fe2000bf46270 */
[----:B------:R-:W-:Y:S02]  /*0580*/  @!P0 IMAD R3, R5, UR15, R3 ;  /* 0x0000000f05038c24 */ /* 0x000fe4000f8e0203 */
[----:B0-----:R-:W-:-:S04]  /*0590*/  IMAD.WIDE.U32 R4, R10, UR15, R64 ;  /* 0x0000000f0a047c25 */ /* 0x001fc8000f8e0040 */
[----:B------:R-:W-:Y:S01]  /*05a0*/  IMAD R5, R11, UR15, R5 ;  /* 0x0000000f0b057c24 */ /* 0x000fe2000f8e0205 */
[----:B------:R-:W-:Y:S01]  /*05b0*/  CS2R R10, SRZ ;  /* 0x00000000000a7805 */ /* 0x000fe2000001ff00 */
[----:B--2---:R-:W-:-:S04]  /*05c0*/  @!P0 IMAD.WIDE.U32 R2, R8, UR17, R2 ;  /* 0x0000001108028c25 */ /* 0x004fc8000f8e0002 */
[----:B---3--:R-:W-:-:S04]  /*05d0*/  IMAD.WIDE.U32 R12, R14, UR17, R4 ;  /* 0x000000110e0c7c25 */ /* 0x008fc8000f8e0004 */
[----:B------:R-:W-:Y:S01]  /*05e0*/  @!P0 IMAD R0, R9, UR17, R3 ;  /* 0x0000001109008c24 */ /* 0x000fe2000f8e0203 */
[----:B------:R-:W-:Y:S01]  /*05f0*/  CS2R R8, SRZ ;  /* 0x0000000000087805 */ /* 0x000fe2000001ff00 */
[----:B------:R-:W-:Y:S01]  /*0600*/  IMAD R15, R15, UR17, R13 ;  /* 0x000000110f0f7c24 */ /* 0x000fe2000f8e020d */
[----:B------:R-:W-:Y:S06]  /*0610*/  @P3 BRA `(.L_x_88) ;  /* 0x0000000000383947 */ /* 0x000fec0003800000 */
[----:B------:R-:W0:Y:S01]  /*0620*/  LDCU.64 UR8, c[0x0][0x398] ;  /* 0x00007300ff0877ac */ /* 0x000e220008000a00 */
[----:B------:R-:W-:Y:S01]  /*0630*/  IMAD.MOV.U32 R14, RZ, RZ, R12 ;  /* 0x000000ffff0e7224 */ /* 0x000fe200078e000c */
[----:B------:R-:W1:Y:S01]  /*0640*/  LDCU UR6, c[0x0][0x38c] ;  /* 0x00007180ff0677ac */ /* 0x000e620008000800 */
[----:B------:R-:W2:Y:S01]  /*0650*/  LDCU.64 UR10, c[0x0][0x380] ;  /* 0x00007000ff0a77ac */ /* 0x000ea20008000a00 */
[----:B0-----:R-:W-:Y:S02]  /*0660*/  IMAD R7, R67, UR8, RZ ;  /* 0x0000000843077c24 */ /* 0x001fe4000f8e02ff */
[----:B------:R-:W-:Y:S01]  /*0670*/  IMAD.WIDE.U32 R4, R66, UR8, R14 ;  /* 0x0000000842047c25 */ /* 0x000fe2000f8e000e */
[----:B-1----:R-:W-:-:S03]  /*0680*/  ISETP.GE.AND P4, PT, R64, UR6, PT ;  /* 0x0000000640007c0c */ /* 0x002fc6000bf86270 */
[----:B------:R-:W-:Y:S01]  /*0690*/  IMAD R7, R66, UR9, R7 ;  /* 0x0000000942077c24 */ /* 0x000fe2000f8e0207 */
[----:B------:R-:W-:Y:S02]  /*06a0*/  ISETP.GE.AND P5, PT, R80, UR6, PT ;  /* 0x0000000650007c0c */ /* 0x000fe4000bfa6270 */
[----:B--2---:R-:W-:Y:S01]  /*06b0*/  LEA R6, P6, R4, UR10, 0x1 ;  /* 0x0000000a04067c11 */ /* 0x004fe2000f8c08ff */
[----:B------:R-:W-:-:S05]  /*06c0*/  IMAD.IADD R5, R5, 0x1, R7 ;  /* 0x0000000105057824 */ /* 0x000fca00078e0207 */
[----:B------:R-:W-:-:S05]  /*06d0*/  LEA.HI.X R7, R4, UR11, R5, 0x1, P6 ;  /* 0x0000000b04077c11 */ /* 0x000fca000b0f0c05 */
[----:B------:R0:W5:Y:S04]  /*06e0*/  @!P4 LDG.E.128 R72, desc[UR12][R6.64] ;  /* 0x0000000c0648c981 */ /* 0x000168000c1e1d00 */
[----:B------:R0:W5:Y:S02]  /*06f0*/  @!P5 LDG.E.128 R44, desc[UR12][R6.64+0x100] ;  /* 0x0001000c062cd981 */ /* 0x000164000c1e1d00 */
.L_x_88:
[----:B------:R-:W-:Y:S05]  /*0700*/  BSYNC.RECONVERGENT B0 ;  /* 0x0000000000007941 */ /* 0x000fea0003800200 */
.L_x_87:
[----:B------:R-:W-:Y:S04]  /*0710*/  BSSY.RECONVERGENT B0, `(.L_x_89) ;  /* 0x0000013000007945 */ /* 0x000fe80003800200 */
[----:B------:R-:W-:Y:S05]  /*0720*/  @P1 BRA `(.L_x_90) ;  /* 0x0000000000441947 */ /* 0x000fea0003800000 */
[----:B------:R-:W1:Y:S01]  /*0730*/  LDCU.64 UR8, c[0x0][0x398] ;  /* 0x00007300ff0877ac */ /* 0x000e620008000a00 */
[----:B0-----:R-:W-:Y:S01]  /*0740*/  IADD3 R7, P4, PT, R66, 0x10, RZ ;  /* 0x0000001042077810 */ /* 0x001fe20007f9e0ff */
[----:B------:R-:W-:Y:S01]  /*0750*/  IMAD.MOV.U32 R5, RZ, RZ, R15 ;  /* 0x000000ffff057224 */ /* 0x000fe200078e000f */
[----:B------:R-:W0:Y:S02]  /*0760*/  LDCU UR6, c[0x0][0x38c] ;  /* 0x00007180ff0677ac */ /* 0x000e240008000800 */
[----:B------:R-:W-:Y:S01]  /*0770*/  IADD3.X R4, PT, PT, RZ, R67, RZ, P4, !PT ;  /* 0x00000043ff047210 */ /* 0x000fe200027fe4ff */
[----:B------:R-:W2:Y:S04]  /*0780*/  LDCU.64 UR10, c[0x0][0x380] ;  /* 0x00007000ff0a77ac */ /* 0x000ea80008000a00 */
[----:B-1----:R-:W-:-:S02]  /*0790*/  IMAD R6, R4, UR8, RZ ;  /* 0x0000000804067c24 */ /* 0x002fc4000f8e02ff */
[----:B------:R-:W-:Y:S01]  /*07a0*/  IMAD.MOV.U32 R4, RZ, RZ, R12 ;  /* 0x000000ffff047224 */ /* 0x000fe200078e000c */
[----:B0-----:R-:W-:-:S03]  /*07b0*/  ISETP.GE.AND P5, PT, R64, UR6, PT ;  /* 0x0000000640007c0c */ /* 0x001fc6000bfa6270 */
[----:B------:R-:W-:Y:S01]  /*07c0*/  IMAD.WIDE.U32 R4, R7, UR8, R4 ;  /* 0x0000000807047c25 */ /* 0x000fe2000f8e0004 */
[----:B------:R-:W-:-:S03]  /*07d0*/  ISETP.GE.AND P6, PT, R80, UR6, PT ;  /* 0x0000000650007c0c */ /* 0x000fc6000bfc6270 */
[----:B------:R-:W-:Y:S01]  /*07e0*/  IMAD R7, R7, UR9, R6 ;  /* 0x0000000907077c24 */ /* 0x000fe2000f8e0206 */
[----:B--2---:R-:W-:-:S03]  /*07f0*/  LEA R6, P4, R4, UR10, 0x1 ;  /* 0x0000000a04067c11 */ /* 0x004fc6000f8808ff */
[----:B------:R-:W-:-:S05]  /*0800*/  IMAD.IADD R5, R5, 0x1, R7 ;  /* 0x0000000105057824 */ /* 0x000fca00078e0207 */
[----:B------:R-:W-:-:S05]  /*0810*/  LEA.HI.X R7, R4, UR11, R5, 0x1, P4 ;  /* 0x0000000b04077c11 */ /* 0x000fca000a0f0c05 */
[----:B------:R1:W5:Y:S04]  /*0820*/  @!P5 LDG.E.128 R56, desc[UR12][R6.64] ;  /* 0x0000000c0638d981 */ /* 0x000368000c1e1d00 */
[----:B------:R1:W5:Y:S02]  /*0830*/  @!P6 LDG.E.128 R36, desc[UR12][R6.64+0x100] ;  /* 0x0001000c0624e981 */ /* 0x000364000c1e1d00 */
.L_x_90:
[----:B------:R-:W-:Y:S05]  /*0840*/  BSYNC.RECONVERGENT B0 ;  /* 0x0000000000007941 */ /* 0x000fea0003800200 */
.L_x_89:
[----:B------:R-:W-:Y:S04]  /*0850*/  BSSY.RECONVERGENT B0, `(.L_x_91) ;  /* 0x0000013000007945 */ /* 0x000fe80003800200 */
[----:B------:R-:W-:Y:S05]  /*0860*/  @P2 BRA `(.L_x_92) ;  /* 0x0000000000442947 */ /* 0x000fea0003800000 */
[----:B------:R-:W2:Y:S01]  /*0870*/  LDCU.64 UR8, c[0x0][0x398] ;  /* 0x00007300ff0877ac */ /* 0x000ea20008000a00 */
[----:B01----:R-:W-:Y:S01]  /*0880*/  IADD3 R7, P4, PT, R66, 0x20, RZ ;  /* 0x0000002042077810 */ /* 0x003fe20007f9e0ff */
[----:B------:R-:W-:Y:S01]  /*0890*/  IMAD.MOV.U32 R5, RZ, RZ, R15 ;  /* 0x000000ffff057224 */ /* 0x000fe200078e000f */
[----:B------:R-:W0:Y:S02]  /*08a0*/  LDCU UR6, c[0x0][0x38c] ;  /* 0x00007180ff0677ac */ /* 0x000e240008000800 */
[----:B------:R-:W-:Y:S01]  /*08b0*/  IADD3.X R4, PT, PT, RZ, R67, RZ, P4, !PT ;  /* 0x00000043ff047210 */ /* 0x000fe200027fe4ff */
[----:B------:R-:W1:Y:S04]  /*08c0*/  LDCU.64 UR10, c[0x0][0x380] ;  /* 0x00007000ff0a77ac */ /* 0x000e680008000a00 */
[----:B--2---:R-:W-:-:S02]  /*08d0*/  IMAD R6, R4, UR8, RZ ;  /* 0x0000000804067c24 */ /* 0x004fc4000f8e02ff */
[----:B------:R-:W-:Y:S01]  /*08e0*/  IMAD.MOV.U32 R4, RZ, RZ, R12 ;  /* 0x000000ffff047224 */ /* 0x000fe200078e000c */
[----:B0-----:R-:W-:-:S03]  /*08f0*/  ISETP.GE.AND P5, PT, R64, UR6, PT ;  /* 0x0000000640007c0c */ /* 0x001fc6000bfa6270 */
[----:B------:R-:W-:Y:S01]  /*0900*/  IMAD.WIDE.U32 R4, R7, UR8, R4 ;  /* 0x0000000807047c25 */ /* 0x000fe2000f8e0004 */
[----:B------:R-:W-:-:S03]  /*0910*/  ISETP.GE.AND P6, PT, R80, UR6, PT ;  /* 0x0000000650007c0c */ /* 0x000fc6000bfc6270 */
[----:B------:R-:W-:Y:S01]  /*0920*/  IMAD R7, R7, UR9, R6 ;  /* 0x0000000907077c24 */ /* 0x000fe2000f8e0206 */
[----:B-1----:R-:W-:-:S03]  /*0930*/  LEA R6, P4, R4, UR10, 0x1 ;  /* 0x0000000a04067c11 */ /* 0x002fc6000f8808ff */
[----:B------:R-:W-:-:S05]  /*0940*/  IMAD.IADD R5, R5, 0x1, R7 ;  /* 0x0000000105057824 */ /* 0x000fca00078e0207 */
[----:B------:R-:W-:-:S05]  /*0950*/  LEA.HI.X R7, R4, UR11, R5, 0x1, P4 ;  /* 0x0000000b04077c11 */ /* 0x000fca000a0f0c05 */
[----:B------:R2:W5:Y:S04]  /*0960*/  @!P5 LDG.E.128 R8, desc[UR12][R6.64] ;  /* 0x0000000c0608d981 */ /* 0x000568000c1e1d00 */
[----:B------:R2:W5:Y:S02]  /*0970*/  @!P6 LDG.E.128 R28, desc[UR12][R6.64+0x100] ;  /* 0x0001000c061ce981 */ /* 0x000564000c1e1d00 */
.L_x_92:
[----:B------:R-:W-:Y:S05]  /*0980*/  BSYNC.RECONVERGENT B0 ;  /* 0x0000000000007941 */ /* 0x000fea0003800200 */
.L_x_91:
[----:B------:R-:W-:Y:S01]  /*0990*/  ISETP.GE.AND P4, PT, R16, UR18, PT ;  /* 0x0000001210007c0c */ /* 0x000fe2000bf86270 */
[----:B------:R-:W-:Y:S01]  /*09a0*/  BSSY.RECONVERGENT B0, `(.L_x_93) ;  /* 0x0000016000007945 */ /* 0x000fe20003800200 */
[----:B------:R-:W-:Y:S02]  /*09b0*/  CS2R R4, SRZ ;  /* 0x0000000000047805 */ /* 0x000fe4000001ff00 */
[----:B012---:R-:W-:Y:S02]  /*09c0*/  CS2R R6, SRZ ;  /* 0x0000000000067805 */ /* 0x007fe4000001ff00 */
[----:B------:R-:W-:Y:S02]  /*09d0*/  CS2R R20, SRZ ;  /* 0x0000000000147805 */ /* 0x000fe4000001ff00 */
[----:B------:R-:W-:-:S05]  /*09e0*/  CS2R R22, SRZ ;  /* 0x0000000000167805 */ /* 0x000fca000001ff00 */
[----:B------:R-:W-:Y:S05]  /*09f0*/  @P4 BRA `(.L_x_94) ;  /* 0x0000000000404947 */ /* 0x000fea0003800000 */
[----:B------:R-:W0:Y:S01]  /*0a00*/  LDCU.64 UR8, c[0x0][0x398] ;  /* 0x00007300ff0877ac */ /* 0x000e220008000a00 */
[----:B------:R-:W-:Y:S01]  /*0a10*/  IADD3 R17, P5, PT, R66, 0x30, RZ ;  /* 0x0000003042117810 */ /* 0x000fe20007fbe0ff */
[----:B------:R-:W1:Y:S03]  /*0a20*/  LDCU.64 UR10, c[0x0][0x380] ;  /* 0x00007000ff0a77ac */ /* 0x000e660008000a00 */
[----:B------:R-:W-:Y:S01]  /*0a30*/  IADD3.X R13, PT, PT, RZ, R67, RZ, P5, !PT ;  /* 0x00000043ff0d7210 */ /* 0x000fe20002ffe4ff */
[----:B------:R-:W2:Y:S04]  /*0a40*/  LDCU UR6, c[0x0][0x38c] ;  /* 0x00007180ff0677ac */ /* 0x000ea80008000800 */
[----:B0-----:R-:W-:-:S02]  /*0a50*/  IMAD R14, R13, UR8, RZ ;  /* 0x000000080d0e7c24 */ /* 0x001fc4000f8e02ff */
[----:B------:R-:W-:Y:S02]  /*0a60*/  IMAD.MOV.U32 R13, RZ, RZ, R15 ;  /* 0x000000ffff0d7224 */ /* 0x000fe400078e000f */
[----:B------:R-:W-:Y:S01]  /*0a70*/  IMAD.WIDE.U32 R12, R17, UR8, R12 ;  /* 0x00000008110c7c25 */ /* 0x000fe2000f8e000c */
[----:B--2---:R-:W-:-:S03]  /*0a80*/  ISETP.GE.AND P5, PT, R64, UR6, PT ;  /* 0x0000000640007c0c */ /* 0x004fc6000bfa6270 */
[----:B------:R-:W-:Y:S01]  /*0a90*/  IMAD R17, R17, UR9, R14 ;  /* 0x0000000911117c24 */ /* 0x000fe2000f8e020e */
[----:B-1----:R-:W-:-:S03]  /*0aa0*/  LEA R14, P6, R12, UR10, 0x1 ;  /* 0x0000000a0c0e7c11 */ /* 0x002fc6000f8c08ff */
[----:B------:R-:W-:-:S05]  /*0ab0*/  IMAD.IADD R13, R13, 0x1, R17 ;  /* 0x000000010d0d7824 */ /* 0x000fca00078e0211 */
[----:B------:R-:W-:Y:S02]  /*0ac0*/  LEA.HI.X R15, R12, UR11, R13, 0x1, P6 ;  /* 0x0000000b0c0f7c11 */ /* 0x000fe4000b0f0c0d */
[----:B------:R-:W-:-:S03]  /*0ad0*/  ISETP.GE.AND P6, PT, R80, UR6, PT ;  /* 0x0000000650007c0c */ /* 0x000fc6000bfc6270 */
[----:B------:R0:W5:Y:S10]  /*0ae0*/  @!P5 LDG.E.128 R4, desc[UR12][R14.64] ;  /* 0x0000000c0e04d981 */ /* 0x000174000c1e1d00 */
[----:B------:R0:W5:Y:S02]  /*0af0*/  @!P6 LDG.E.128 R20, desc[UR12][R14.64+0x100] ;  /* 0x0001000c0e14e981 */ /* 0x000164000c1e1d00 */
.L_x_94:
[----:B------:R-:W-:Y:S05]  /*0b00*/  BSYNC.RECONVERGENT B0 ;  /* 0x0000000000007941 */ /* 0x000fea0003800200 */
.L_x_93:
[----:B0-----:R-:W0:Y:S01]  /*0b10*/  LDC.64 R14, c[0x0][0x3c0] ;  /* 0x0000f000ff0e7b82 */ /* 0x001e220000000a00 */
[----:B------:R-:W-:Y:S01]  /*0b20*/  BSSY.RECONVERGENT B0, `(.L_x_95) ;  /* 0x0000024000007945 */ /* 0x000fe20003800200 */
[----:B------:R-:W-:Y:S02]  /*0b30*/  CS2R R60, SRZ ;  /* 0x00000000003c7805 */ /* 0x000fe4000001ff00 */
[----:B------:R-:W-:Y:S02]  /*0b40*/  CS2R R62, SRZ ;  /* 0x00000000003e7805 */ /* 0x000fe4000001ff00 */
[----:B------:R-:W-:Y:S02]  /*0b50*/  CS2R R48, SRZ ;  /* 0x0000000000307805 */ /* 0x000fe4000001ff00 */
[----:B------:R-:W-:Y:S02]  /*0b60*/  CS2R R50, SRZ ;  /* 0x0000000000327805 */ /* 0x000fe4000001ff00 */
[----:B------:R-:W-:-:S02]  /*0b70*/  CS2R R40, SRZ ;  /* 0x0000000000287805 */ /* 0x000fc4000001ff00 */
[----:B------:R-:W-:Y:S01]  /*0b80*/  CS2R R42, SRZ ;  /* 0x00000000002a7805 */ /* 0x000fe2000001ff00 */
[----:B------:R-:W1:Y:S01]  /*0b90*/  LDC.64 R70, c[0x0][0x3c8] ;  /* 0x0000f200ff467b82 */ /* 0x000e620000000a00 */
[----:B------:R-:W-:Y:S02]  /*0ba0*/  CS2R R52, SRZ ;  /* 0x0000000000347805 */ /* 0x000fe4000001ff00 */
[----:B------:R-:W-:Y:S02]  /*0bb0*/  CS2R R54, SRZ ;  /* 0x0000000000367805 */ /* 0x000fe4000001ff00 */
[----:B------:R-:W-:Y:S02]  /*0bc0*/  CS2R R32, SRZ ;  /* 0x0000000000207805 */ /* 0x000fe4000001ff00 */
[----:B------:R-:W-:Y:S02]  /*0bd0*/  CS2R R34, SRZ ;  /* 0x0000000000227805 */ /* 0x000fe4000001ff00 */
[----:B------:R-:W-:-:S02]  /*0be0*/  CS2R R16, SRZ ;  /* 0x0000000000107805 */ /* 0x000fc4000001ff00 */
[----:B------:R-:W-:Y:S02]  /*0bf0*/  CS2R R18, SRZ ;  /* 0x0000000000127805 */ /* 0x000fe4000001ff00 */
[----:B------:R-:W-:Y:S02]  /*0c00*/  CS2R R24, SRZ ;  /* 0x0000000000187805 */ /* 0x000fe4000001ff00 */
[----:B------:R-:W-:Y:S01]  /*0c10*/  CS2R R26, SRZ ;  /* 0x00000000001a7805 */ /* 0x000fe2000001ff00 */
[----:B0-----:R-:W-:-:S04]  /*0c20*/  IMAD.WIDE.U32 R12, R14, UR15, R64 ;  /* 0x0000000f0e0c7c25 */ /* 0x001fc8000f8e0040 */
[----:B------:R-:W-:Y:S01]  /*0c30*/  IMAD R13, R15, UR15, R13 ;  /* 0x0000000f0f0d7c24 */ /* 0x000fe2000f8e020d */
[----:B------:R-:W-:Y:S01]  /*0c40*/  CS2R R14, SRZ ;  /* 0x00000000000e7805 */ /* 0x000fe2000001ff00 */
[----:B-1----:R-:W-:Y:S01]  /*0c50*/  IMAD.WIDE.U32 R68, R70, UR17, R12 ;  /* 0x0000001146447c25 */ /* 0x002fe2000f8e000c */
[----:B------:R-:W-:-:S03]  /*0c60*/  CS2R R12, SRZ ;  /* 0x00000000000c7805 */ /* 0x000fc6000001ff00 */
[----:B------:R-:W-:Y:S01]  /*0c70*/  IMAD R71, R71, UR17, R69 ;  /* 0x0000001147477c24 */ /* 0x000fe2000f8e0245 */
[----:B------:R-:W-:Y:S06]  /*0c80*/  @P3 BRA `(.L_x_96) ;  /* 0x0000000000343947 */ /* 0x000fec0003800000 */
[----:B------:R-:W0:Y:S01]  /*0c90*/  LDCU.128 UR8, c[0x0][0x3b0] ;  /* 0x00007600ff0877ac */ /* 0x000e220008000c00 */
[----:B------:R-:W-:Y:S01]  /*0ca0*/  IMAD.MOV.U32 R70, RZ, RZ, R68 ;  /* 0x000000ffff467224 */ /* 0x000fe200078e0044 */
[----:B------:R-:W1:Y:S01]  /*0cb0*/  LDCU UR6, c[0x0][0x38c] ;  /* 0x00007180ff0677ac */ /* 0x000e620008000800 */
[----:B0-----:R-:W-:Y:S02]  /*0cc0*/  IMAD R79, R67, UR10, RZ ;  /* 0x0000000a434f7c24 */ /* 0x001fe4000f8e02ff */
[----:B------:R-:W-:Y:S01]  /*0cd0*/  IMAD.WIDE.U32 R76, R66, UR10, R70 ;  /* 0x0000000a424c7c25 */ /* 0x000fe2000f8e0046 */
[----:B-1----:R-:W-:-:S03]  /*0ce0*/  ISETP.GE.AND P5, PT, R64, UR6, PT ;  /* 0x0000000640007c0c */ /* 0x002fc6000bfa6270 */
[----:B------:R-:W-:Y:S01]  /*0cf0*/  IMAD R79, R66, UR11, R79 ;  /* 0x0000000b424f7c24 */ /* 0x000fe2000f8e024f */
[----:B------:R-:W-:Y:S02]  /*0d00*/  ISETP.GE.AND P6, PT, R80, UR6, PT ;  /* 0x0000000650007c0c */ /* 0x000fe4000bfc6270 */
[----:B------:R-:W-:Y:S02]  /*0d10*/  LEA R78, P3, R76, UR8, 0x1 ;  /* 0x000000084c4e7c11 */ /* 0x000fe4000f8608ff */
[----:B------:R-:W-:-:S04]  /*0d20*/  IADD3 R77, PT, PT, R77, R79, RZ ;  /* 0x0000004f4d4d7210 */ /* 0x000fc80007ffe0ff */
[----:B------:R-:W-:-:S05]  /*0d30*/  LEA.HI.X R79, R76, UR9, R77, 0x1, P3 ;  /* 0x000000094c4f7c11 */ /* 0x000fca00098f0c4d */
[----:B------:R0:W5:Y:S04]  /*0d40*/  @!P5 LDG.E.128 R60, desc[UR12][R78.64] ;  /* 0x0000000c4e3cd981 */ /* 0x000168000c1e1d00 */
[----:B------:R0:W5:Y:S02]  /*0d50*/  @!P6 LDG.E.128 R48, desc[UR12][R78.64+0x100] ;  /* 0x0001000c4e30e981 */ /* 0x000164000c1e1d00 */
.L_x_96:
[----:B------:R-:W-:Y:S05]  /*0d60*/  BSYNC.RECONVERGENT B0 ;  /* 0x0000000000007941 */ /* 0x000fea0003800200 */
.L_x_95:
[----:B------:R-:W-:Y:S04]  /*0d70*/  BSSY.RECONVERGENT B0, `(.L_x_97) ;  /* 0x0000012000007945 */ /* 0x000fe80003800200 */
[----:B------:R-:W-:Y:S05]  /*0d80*/  @P1 BRA `(.L_x_98) ;  /* 0x0000000000401947 */ /* 0x000fea0003800000 */
[----:B------:R-:W1:Y:S01]  /*0d90*/  LDCU.128 UR8, c[0x0][0x3b0] ;  /* 0x00007600ff0877ac */ /* 0x000e620008000c00 */
[----:B0-----:R-:W-:Y:S01]  /*0da0*/  IADD3 R79, P1, PT, R66, 0x10, RZ ;  /* 0x00000010424f7810 */ /* 0x001fe20007f3e0ff */
[----:B------:R-:W-:Y:S01]  /*0db0*/  IMAD.MOV.U32 R76, RZ, RZ, R68 ;  /* 0x000000ffff4c7224 */ /* 0x000fe200078e0044 */
[----:B------:R-:W0:Y:S01]  /*0dc0*/  LDCU UR6, c[0x0][0x38c] ;  /* 0x00007180ff0677ac */ /* 0x000e220008000800 */
[----:B------:R-:W-:Y:S02]  /*0dd0*/  IMAD.MOV.U32 R77, RZ, RZ, R71 ;  /* 0x000000ffff4d7224 */ /* 0x000fe400078e0047 */
[----:B------:R-:W-:-:S04]  /*0de0*/  IMAD.X R78, RZ, RZ, R67, P1 ;  /* 0x000000ffff4e7224 */ /* 0x000fc800008e0643 */
[----:B-1----:R-:W-:Y:S02]  /*0df0*/  IMAD R78, R78, UR10, RZ ;  /* 0x0000000a4e4e7c24 */ /* 0x002fe4000f8e02ff */
        /* <DEDUP_REMOVED lines=9> */
.L_x_98:
[----:B------:R-:W-:Y:S05]  /*0e90*/  BSYNC.RECONVERGENT B0 ;  /* 0x0000000000007941 */ /* 0x000fea0003800200 */
.L_x_97:
[----:B------:R-:W-:Y:S04]  /*0ea0*/  BSSY.RECONVERGENT B0, `(.L_x_99) ;  /* 0x0000012000007945 */ /* 0x000fe80003800200 */
[----:B------:R-:W-:Y:S05]  /*0eb0*/  @P2 BRA `(.L_x_100) ;  /* 0x0000000000402947 */ /* 0x000fea0003800000 */
[----:B------:R-:W2:Y:S01]  /*0ec0*/  LDCU.128 UR8, c[0x0][0x3b0] ;  /* 0x00007600ff0877ac */ /* 0x000ea20008000c00 */
[----:B01----:R-:W-:Y:S01]  /*0ed0*/  IADD3 R79, P1, PT, R66, 0x20, RZ ;  /* 0x00000020424f7810 */ /* 0x003fe20007f3e0ff */
[----:B------:R-:W-:Y:S01]  /*0ee0*/  IMAD.MOV.U32 R76, RZ, RZ, R68 ;  /* 0x000000ffff4c7224 */ /* 0x000fe200078e0044 */
[----:B------:R-:W0:Y:S01]  /*0ef0*/  LDCU UR6, c[0x0][0x38c] ;  /* 0x00007180ff0677ac */ /* 0x000e220008000800 */
[----:B------:R-:W-:Y:S02]  /*0f00*/  IMAD.MOV.U32 R77, RZ, RZ, R71 ;  /* 0x000000ffff4d7224 */ /* 0x000fe400078e0047 */
[----:B------:R-:W-:-:S04]  /*0f10*/  IMAD.X R78, RZ, RZ, R67, P1 ;  /* 0x000000ffff4e7224 */ /* 0x000fc800008e0643 */
        /* <DEDUP_REMOVED lines=10> */
.L_x_100:
[----:B------:R-:W-:Y:S05]  /*0fc0*/  BSYNC.RECONVERGENT B0 ;  /* 0x0000000000007941 */ /* 0x000fea0003800200 */
.L_x_99:
[----:B------:R-:W-:Y:S04]  /*0fd0*/  BSSY.RECONVERGENT B0, `(.L_x_101) ;  /* 0x0000012000007945 */ /* 0x000fe80003800200 */
[----:B------:R-:W-:Y:S05]  /*0fe0*/  @P4 BRA `(.L_x_102) ;  /* 0x0000000000404947 */ /* 0x000fea0003800000 */
[----:B------:R-:W3:Y:S01]  /*0ff0*/  LDCU.128 UR8, c[0x0][0x3b0] ;  /* 0x00007600ff0877ac */ /* 0x000ee20008000c00 */
[----:B------:R-:W-:Y:S01]  /*1000*/  IADD3 R69, P1, PT, R66, 0x30, RZ ;  /* 0x0000003042457810 */ /* 0x000fe20007f3e0ff */
[----:B------:R-:W-:Y:S01]  /*1010*/  IMAD.MOV.U32 R66, RZ, RZ, R68 ;  /* 0x000000ffff427224 */ /* 0x000fe200078e0044 */
[----:B------:R-:W4:Y:S03]  /*1020*/  LDCU UR6, c[0x0][0x38c] ;  /* 0x00007180ff0677ac */ /* 0x000f260008000800 */
[----:B------:R-:W-:Y:S02]  /*1030*/  IMAD.X R65, RZ, RZ, R67, P1 ;  /* 0x000000ffff417224 */ /* 0x000fe400008e0643 */
[----:B------:R-:W-:Y:S02]  /*1040*/  IMAD.MOV.U32 R67, RZ, RZ, R71 ;  /* 0x000000ffff437224 */ /* 0x000fe400078e0047 */
[----:B---3--:R-:W-:-:S02]  /*1050*/  IMAD R65, R65, UR10, RZ ;  /* 0x0000000a41417c24 */ /* 0x008fc4000f8e02ff */
        /* <DEDUP_REMOVED lines=9> */
.L_x_102:
[----:B------:R-:W-:Y:S05]  /*10f0*/  BSYNC.RECONVERGENT B0 ;  /* 0x0000000000007941 */ /* 0x000fea0003800200 */
.L_x_101:
[----:B---3-5:R-:W-:Y:S01]  /*1100*/  IMAD.U32 R64, R60, 0x10000, RZ ;  /* 0x000100003c407824 */ /* 0x028fe200078e00ff */
[----:B------:R-:W-:Y:S01]  /*1110*/  LOP3.LUT R84, R56, 0xffff0000, RZ, 0xc0, !PT ;  /* 0xffff000038547812 */ /* 0x000fe200078ec0ff */
[----:B------:R-:W-:Y:S01]  /*1120*/  IMAD.U32 R80, R48, 0x10000, RZ ;  /* 0x0001000030507824 */ /* 0x000fe200078e00ff */
[----:B------:R-:W-:Y:S01]  /*1130*/  LOP3.LUT R89, R12, 0xffff0000, RZ, 0xc0, !PT ;  /* 0xffff00000c597812 */ /* 0x000fe200078ec0ff */
[C---:B012---:R-:W-:Y:S01]  /*1140*/  IMAD.U32 R79, R49.reuse, 0x10000, RZ ;  /* 0x00010000314f7824 */ /* 0x047fe200078e00ff */
[----:B------:R-:W-:Y:S01]  /*1150*/  LOP3.LUT R65, R72, 0xffff0000, RZ, 0xc0, !PT ;  /* 0xffff000048417812 */ /* 0x000fe200078ec0ff */
[----:B------:R-:W-:Y:S01]  /*1160*/  IMAD.U32 R88, R12, 0x10000, RZ ;  /* 0x000100000c587824 */ /* 0x000fe200078e00ff */
[----:B------:R-:W-:Y:S01]  /*1170*/  LOP3.LUT R60, R60, 0xffff0000, RZ, 0xc0, !PT ;  /* 0xffff00003c3c7812 */ /* 0x000fe200078ec0ff */
[----:B------:R-:W-:Y:S01]  /*1180*/  FMUL.FTZ R114, R84, R89 ;  /* 0x0000005954727220 */ /* 0x000fe20000410000 */
[----:B------:R-:W-:Y:S01]  /*1190*/  LOP3.LUT R81, R48, 0xffff0000, RZ, 0xc0, !PT ;  /* 0xffff000030517812 */ /* 0x000fe200078ec0ff */
[----:B------:R-:W-:Y:S01]  /*11a0*/  IMAD.U32 R48, R50, 0x10000, RZ ;  /* 0x0001000032307824 */ /* 0x000fe200078e00ff */
        /* <DEDUP_REMOVED lines=8> */
[C---:B------:R-:W-:Y:S01]  /*1230*/  SHF.L.U32 R49, R51.reuse, 0x10, RZ ;  /* 0x0000001033317819 */ /* 0x040fe200000006ff */
        /* <DEDUP_REMOVED lines=8> */
[C---:B------:R-:W-:Y:S01]  /*12c0*/  IMAD.U32 R40, R41.reuse, 0x10000, RZ ;  /* 0x0001000029287824 */ /* 0x040fe200078e00ff */
[----:B------:R-:W-:Y:S01]  /*12d0*/  LOP3.LUT R98, R41, 0xffff0000, RZ, 0xc0, !PT ;  /* 0xffff000029627812 */ /* 0x000fe200078ec0ff */
[----:B------:R-:W-:Y:S01]  /*12e0*/  FFMA.FTZ R51, R51, R88, R114 ;  /* 0x0000005833337223 */ /* 0x000fe20000010072 */
[----:B------:R-:W-:Y:S01]  /*12f0*/  LOP3.LUT R99, R42, 0xffff0000, RZ, 0xc0, !PT ;  /* 0xffff00002a637812 */ /* 0x000fe200078ec0ff */
[----:B------:R-:W-:Y:S01]  /*1300*/  IMAD.U32 R102, R52, 0x10000, RZ ;  /* 0x0001000034667824 */ /* 0x000fe200078e00ff */
[----:B------:R-:W-:Y:S01]  /*1310*/  LOP3.LUT R89, R32, 0xffff0000, RZ, 0xc0, !PT ;  /* 0xffff000020597812 */ /* 0x000fe200078ec0ff */
[----:B------:R-:W-:Y:S01]  /*1320*/  FFMA.FTZ R67, R67, R64, R116 ;  /* 0x0000004043437223 */ /* 0x000fe20000010074 */
[C---:B------:R-:W-:Y:S01]  /*1330*/  SHF.L.U32 R41, R43.reuse, 0x10, RZ ;  /* 0x000000102b297819 */ /* 0x040fe200000006ff */
[----:B------:R-:W-:Y:S01]  /*1340*/  IMAD.U32 R116, R4, 0x10000, RZ ;  /* 0x0001000004747824 */ /* 0x000fe200078e00ff */
        /* <DEDUP_REMOVED lines=10> */
[----:B------:R-:W-:Y:S01]  /*13f0*/  SHF.L.U32 R88, R16, 0x10, RZ ;  /* 0x0000001010587819 */ /* 0x000fe200000006ff */
[----:B------:R-:W-:Y:S01]  /*1400*/  FFMA.FTZ R111, R43, R102, R112 ;  /* 0x000000662b6f7223 */ /* 0x000fe20000010070 */
[----:B------:R-:W-:Y:S01]  /*1410*/  LOP3.LUT R3, R73, 0xffff0000, RZ, 0xc0, !PT ;  /* 0xffff000049037812 */ /* 0x000fe200078ec0ff */
[----:B------:R-:W-:Y:S01]  /*1420*/  IMAD.U32 R73, R61, 0x10000, RZ ;  /* 0x000100003d497824 */ /* 0x000fe200078e00ff */
[----:B------:R-:W-:Y:S01]  /*1430*/  SHF.L.U32 R103, R53, 0x10, RZ ;  /* 0x0000001035677819 */ /* 0x000fe200000006ff */
[----:B------:R-:W-:Y:S01]  /*1440*/  IMAD.U32 R87, R13, 0x10000, RZ ;  /* 0x000100000d577824 */ /* 0x000fe200078e00ff */
[----:B------:R-:W-:Y:S01]  /*1450*/  SHF.L.U32 R4, R5, 0x10, RZ ;  /* 0x0000001005047819 */ /* 0x000fe200000006ff */
[----:B------:R-:W-:-:S02]  /*1460*/  IMAD.U32 R8, R9, 0x10000, RZ ;  /* 0x0001000009087824 */ /* 0x000fc400078e00ff */
[----:B------:R-:W-:Y:S01]  /*1470*/  FFMA.FTZ R35, R116, R88, R35 ;  /* 0x0000005874237223 */ /* 0x000fe20000010023 */
[----:B------:R-:W-:Y:S01]  /*1480*/  IMAD.U32 R43, R17, 0x10000, RZ ;  /* 0x00010000112b7824 */ /* 0x000fe200078e00ff */
        /* <DEDUP_REMOVED lines=15> */
[----:B------:R-:W-:-:S02]  /*1580*/  IMAD.U32 R90, R14, 0x10000, RZ ;  /* 0x000100000e5a7824 */ /* 0x000fc400078e00ff */
[----:B------:R-:W-:Y:S01]  /*1590*/  FFMA.FTZ R3, R3, R72, R88 ;  /* 0x0000004803037223 */ /* 0x000fe20000010058 */
[----:B------:R-:W-:Y:S02]  /*15a0*/  IMAD.U32 R52, R54, 0x10000, RZ ;  /* 0x0001000036347824 */ /* 0x000fe400078e00ff */
[----:B------:R-:W-:Y:S01]  /*15b0*/  FFMA.FTZ R12, R57, R12, R112 ;  /* 0x0000000c390c7223 */ /* 0x000fe20000010070 */
[----:B------:R-:W-:Y:S02]  /*15c0*/  IMAD.U32 R64, R6, 0x10000, RZ ;  /* 0x0001000006407824 */ /* 0x000fe400078e00ff */
[----:B------:R-:W-:Y:S01]  /*15d0*/  FFMA.FTZ R100, R100, R53, R103 ;  /* 0x0000003564647223 */ /* 0x000fe20000010067 */
[----:B------:R-:W-:Y:S02]  /*15e0*/  IMAD.U32 R17, R18, 0x10000, RZ ;  /* 0x0001000012117824 */ /* 0x000fe400078e00ff */
        /* <DEDUP_REMOVED lines=41> */
[----:B------:R-:W-:Y:S01]  /*1880*/  LOP3.LUT R18, R19, 0xffff0000, RZ, 0xc0, !PT ;  /* 0xffff000013127812 */ /* 0x000fe200078ec0ff */
        /* <DEDUP_REMOVED lines=70> */
[----:B------:R-:W0:Y:S01]  /*1cf0*/  @!P0 LDC.64 R4, c[0x0][0x3f8] ;  /* 0x0000fe00ff048b82 */ /* 0x000e220000000a00 */
[----:B------:R-:W-:Y:S01]  /*1d00*/  FFMA.FTZ R22, R23, R8, R22 ;  /* 0x0000000817167223 */ /* 0x000fe20000010016 */
[----:B------:R-:W1:Y:S04]  /*1d10*/  SHFL.BFLY PT, R3, R46, 0x8, 0x1f ;  /* 0x0d001f002e037f89 */ /* 0x000e6800000e0000 */
[----:B------:R-:W2:Y:S04]  /*1d20*/  SHFL.BFLY PT, R7, R38, 0x8, 0x1f ;  /* 0x0d001f0026077f89 */ /* 0x000ea800000e0000 */
[----:B------:R-:W3:Y:S04]  /*1d30*/  SHFL.BFLY PT, R9, R30, 0x8, 0x1f ;  /* 0x0d001f001e097f89 */ /* 0x000ee800000e0000 */
[----:B------:R-:W4:Y:S01]  /*1d40*/  SHFL.BFLY PT, R11, R22, 0x8, 0x1f ;  /* 0x0d001f00160b7f89 */ /* 0x000f2200000e0000 */
[----:B0-----:R-:W-:Y:S01]  /*1d50*/  @!P0 LEA R4, P1, R2, R4, 0x2 ;  /* 0x0000000402048211 */ /* 0x001fe200078210ff */
[----:B-1----:R-:W-:-:S03]  /*1d60*/  FADD.FTZ R3, R46, R3 ;  /* 0x000000032e037221 */ /* 0x002fc60000010000 */
[----:B------:R-:W-:Y:S01]  /*1d70*/  @!P0 LEA.HI.X R5, R2, R5, R0, 0x2, P1 ;  /* 0x0000000502058211 */ /* 0x000fe200008f1400 */
[----:B--2---:R-:W-:Y:S01]  /*1d80*/  FADD.FTZ R7, R38, R7 ;  /* 0x0000000726077221 */ /* 0x004fe20000010000 */
[----:B---3--:R-:W-:Y:S01]  /*1d90*/  FADD.FTZ R8, R30, R9 ;  /* 0x000000091e087221 */ /* 0x008fe20000010000 */
[----:B----4-:R-:W-:Y:S01]  /*1da0*/  FADD.FTZ R12, R22, R11 ;  /* 0x0000000b160c7221 */ /* 0x010fe20000010000 */
[----:B------:R-:W0:Y:S01]  /*1db0*/  SHFL.BFLY PT, R2, R3, 0x4, 0x1f ;  /* 0x0c801f0003027f89 */ /* 0x000e2200000e0000 */
[----:B------:R-:W-:-:S03]  /*1dc0*/  MOV R0, 0x7f800000 ;  /* 0x7f80000000007802 */ /* 0x000fc60000000f00 */
[----:B------:R-:W1:Y:S04]  /*1dd0*/  SHFL.BFLY PT, R6, R7, 0x4, 0x1f ;  /* 0x0c801f0007067f89 */ /* 0x000e6800000e0000 */
[----:B------:R-:W2:Y:S04]  /*1de0*/  SHFL.BFLY PT, R9, R8, 0x4, 0x1f ;  /* 0x0c801f0008097f89 */ /* 0x000ea800000e0000 */
[----:B------:R-:W3:Y:S04]  /*1df0*/  SHFL.BFLY PT, R11, R12, 0x4, 0x1f ;  /* 0x0c801f000c0b7f89 */ /* 0x000ee800000e0000 */
[----:B------:R4:W5:Y:S01]  /*1e00*/  @!P0 LDG.E R0, desc[UR12][R4.64] ;  /* 0x0000000c04008981 */ /* 0x000962000c1e1900 */
[----:B------:R-:W-:Y:S01]  /*1e10*/  USHF.L.U32 UR21, UR16, 0x6, URZ ;  /* 0x0000000610157899 */ /* 0x000fe200080006ff */
[----:B------:R-:W-:Y:S01]  /*1e20*/  BSSY.RECONVERGENT B0, `(.L_x_103) ;  /* 0x0000038000007945 */ /* 0x000fe20003800200 */
[----:B------:R-:W-:Y:S01]  /*1e30*/  USHF.R.S32.HI UR20, URZ, 0x1f, UR4 ;  /* 0x0000001fff147899 */ /* 0x000fe20008011404 */
[----:B------:R-:W3:Y:S01]  /*1e40*/  S2R R14, SR_TID.X ;  /* 0x00000000000e7919 */ /* 0x000ee20000002100 */
[----:B0-----:R-:W-:Y:S01]  /*1e50*/  FADD.FTZ R2, R3, R2 ;  /* 0x0000000203027221 */ /* 0x001fe20000010000 */
[----:B-1----:R-:W-:-:S04]  /*1e60*/  FADD.FTZ R6, R7, R6 ;  /* 0x0000000607067221 */ /* 0x002fc80000010000 */
[----:B----4-:R-:W0:Y:S01]  /*1e70*/  SHFL.BFLY PT, R5, R2, 0x2, 0x1f ;  /* 0x0c401f0002057f89 */ /* 0x010e2200000e0000 */
[----:B--2---:R-:W-:-:S03]  /*1e80*/  FADD.FTZ R10, R8, R9 ;  /* 0x00000009080a7221 */ /* 0x004fc60000010000 */
[----:B------:R-:W1:Y:S01]  /*1e90*/  SHFL.BFLY PT, R9, R6, 0x2, 0x1f ;  /* 0x0c401f0006097f89 */ /* 0x000e6200000e0000 */
[----:B---3--:R-:W-:-:S03]  /*1ea0*/  FADD.FTZ R13, R12, R11 ;  /* 0x0000000b0c0d7221 */ /* 0x008fc60000010000 */
[----:B------:R-:W2:Y:S04]  /*1eb0*/  SHFL.BFLY PT, R11, R10, 0x2, 0x1f ;  /* 0x0c401f000a0b7f89 */ /* 0x000ea800000e0000 */
[----:B------:R-:W3:Y:S01]  /*1ec0*/  SHFL.BFLY PT, R4, R13, 0x2, 0x1f ;  /* 0x0c401f000d047f89 */ /* 0x000ee200000e0000 */
[----:B------:R-:W-:Y:S02]  /*1ed0*/  IMAD.SHL.U32 R7, R14, 0x8, RZ ;  /* 0x000000080e077824 */ /* 0x000fe400078e00ff */
[----:B0-----:R-:W-:-:S03]  /*1ee0*/  FADD.FTZ R5, R2, R5 ;  /* 0x0000000502057221 */ /* 0x001fc60000010000 */
[----:B------:R-:W-:Y:S01]  /*1ef0*/  LOP3.LUT P0, RZ, R7, 0x78, RZ, 0xc0, !PT ;  /* 0x0000007807ff7812 */ /* 0x000fe2000780c0ff */
[----:B-1----:R-:W-:Y:S01]  /*1f00*/  FADD.FTZ R9, R6, R9 ;  /* 0x0000000906097221 */ /* 0x002fe20000010000 */
[----:B--2---:R-:W-:-:S04]  /*1f10*/  FADD.FTZ R11, R10, R11 ;  /* 0x0000000b0a0b7221 */ /* 0x004fc80000010000 */
[----:B------:R-:W0:Y:S01]  /*1f20*/  SHFL.BFLY PT, R8, R9, 0x1, 0x1f ;  /* 0x0c201f0009087f89 */ /* 0x000e2200000e0000 */
[----:B---3--:R-:W-:-:S03]  /*1f30*/  FADD.FTZ R3, R13, R4 ;  /* 0x000000040d037221 */ /* 0x008fc60000010000 */
[----:B------:R-:W1:Y:S04]  /*1f40*/  SHFL.BFLY PT, R2, R11, 0x1, 0x1f ;  /* 0x0c201f000b027f89 */ /* 0x000e6800000e0000 */
[----:B------:R-:W2:Y:S04]  /*1f50*/  SHFL.BFLY PT, R4, R5, 0x1, 0x1f ;  /* 0x0c201f0005047f89 */ /* 0x000ea800000e0000 */
[----:B------:R-:W3:Y:S01]  /*1f60*/  SHFL.BFLY PT, R6, R3, 0x1, 0x1f ;  /* 0x0c201f0003067f89 */ /* 0x000ee200000e0000 */
[----:B0-----:R-:W-:Y:S01]  /*1f70*/  FADD.FTZ R8, R9, R8 ;  /* 0x0000000809087221 */ /* 0x001fe20000010000 */
[----:B-1----:R-:W-:Y:S01]  /*1f80*/  FADD.FTZ R10, R11, R2 ;  /* 0x000000020b0a7221 */ /* 0x002fe20000010000 */
[----:B--2---:R-:W-:Y:S01]  /*1f90*/  FADD.FTZ R7, R5, R4 ;  /* 0x0000000405077221 */ /* 0x004fe20000010000 */
[----:B---3--:R-:W-:Y:S01]  /*1fa0*/  FADD.FTZ R6, R3, R6 ;  /* 0x0000000603067221 */ /* 0x008fe20000010000 */
[----:B------:R-:W-:Y:S06]  /*1fb0*/  @P0 BRA `(.L_x_104) ;  /* 0x0000000000780947 */ /* 0x000fec0003800000 */
[----:B------:R-:W0:Y:S01]  /*1fc0*/  LDCU.64 UR8, c[0x0][0x3e8] ;  /* 0x00007d00ff0877ac */ /* 0x000e220008000a00 */
[----:B------:R-:W-:Y:S01]  /*1fd0*/  SHF.R.U32.HI R2, RZ, 0x4, R14 ;  /* 0x00000004ff027819 */ /* 0x000fe2000001160e */
[----:B------:R-:W1:Y:S03]  /*1fe0*/  LDCU.64 UR10, c[0x0][0x3f0] ;  /* 0x00007e00ff0a77ac */ /* 0x000e660008000a00 */
[C---:B------:R-:W-:Y:S01]  /*1ff0*/  IADD3 R11, PT, PT, R2.reuse, 0x20, RZ ;  /* 0x00000020020b7810 */ /* 0x040fe20007ffe0ff */
[C---:B------:R-:W-:Y:S01]  /*2000*/  VIADD R9, R2.reuse, 0x10 ;  /* 0x0000001002097836 */ /* 0x040fe20000000000 */
[----:B------:R-:W-:Y:S01]  /*2010*/  UIADD3 UR6, UP0, UPT, UR21, UR4, URZ ;  /* 0x0000000415067290 */ /* 0x000fe2000ff1e0ff */
[----:B------:R-:W-:Y:S01]  /*2020*/  VIADD R5, R2, 0x30 ;  /* 0x0000003002057836 */ /* 0x000fe20000000000 */
[----:B------:R-:W2:Y:S02]  /*2030*/  LDCU.64 UR18, c[0x0][0x3d0] ;  /* 0x00007a00ff1277ac */ /* 0x000ea40008000a00 */
[----:B------:R-:W-:-:S04]  /*2040*/  UIADD3.X UR7, UPT, UPT, URZ, UR20, URZ, UP0, !UPT ;  /* 0x00000014ff077290 */ /* 0x000fc800087fe4ff */
[----:B0-----:R-:W-:Y:S02]  /*2050*/  UIMAD.WIDE.U32 UR6, UR15, UR8, UR6 ;  /* 0x000000080f0672a5 */ /* 0x001fe4000f8e0006 */
[----:B------:R-:W-:Y:S02]  /*2060*/  UIADD3 UR8, UPT, UPT, -UR21, UR5, URZ ;  /* 0x0000000515087290 */ /* 0x000fe4000fffe1ff */
[----:B------:R-:W-:-:S04]  /*2070*/  UIMAD UR7, UR15, UR9, UR7 ;  /* 0x000000090f0772a4 */ /* 0x000fc8000f8e0207 */
[----:B-1----:R-:W-:Y:S01]  /*2080*/  UIMAD.WIDE.U32 UR6, UR17, UR10, UR6 ;  /* 0x0000000a110672a5 */ /* 0x002fe2000f8e0006 */
[C---:B------:R-:W-:Y:S02]  /*2090*/  ISETP.GE.AND P3, PT, R2.reuse, UR8, PT ;  /* 0x0000000802007c0c */ /* 0x040fe4000bf66270 */
[----:B------:R-:W-:Y:S01]  /*20a0*/  ISETP.GE.AND P2, PT, R9, UR8, PT ;  /* 0x0000000809007c0c */ /* 0x000fe2000bf46270 */
[----:B------:R-:W-:Y:S01]  /*20b0*/  UIMAD UR7, UR17, UR11, UR7 ;  /* 0x0000000b110772a4 */ /* 0x000fe2000f8e0207 */
[----:B------:R-:W-:Y:S02]  /*20c0*/  ISETP.GE.AND P1, PT, R11, UR8, PT ;  /* 0x000000080b007c0c */ /* 0x000fe4000bf26270 */
[----:B------:R-:W-:Y:S02]  /*20d0*/  IADD3 R3, P0, PT, R2, UR6, RZ ;  /* 0x0000000602037c10 */ /* 0x000fe4000ff1e0ff */
[----:B------:R-:W-:Y:S02]  /*20e0*/  FSEL R9, R10, RZ, !P1 ;  /* 0x000000ff0a097208 */ /* 0x000fe40004800000 */
[----:B--2---:R-:W-:Y:S01]  /*20f0*/  LEA R2, P4, R3, UR18, 0x2 ;  /* 0x0000001203027c11 */ /* 0x004fe2000f8810ff */
[----:B------:R-:W-:Y:S01]  /*2100*/  IMAD.X R4, RZ, RZ, UR7, P0 ;  /* 0x00000007ff047e24 */ /* 0x000fe200080e06ff */
[----:B------:R-:W-:-:S02]  /*2110*/  ISETP.GE.AND P0, PT, R5, UR8, PT ;  /* 0x0000000805007c0c */ /* 0x000fc4000bf06270 */
[----:B------:R-:W-:Y:S02]  /*2120*/  FSEL R5, R7, RZ, !P3 ;  /* 0x000000ff07057208 */ /* 0x000fe40005800000 */
[----:B------:R-:W-:Y:S02]  /*2130*/  LEA.HI.X R3, R3, UR19, R4, 0x2, P4 ;  /* 0x0000001303037c11 */ /* 0x000fe4000a0f1404 */
[----:B------:R-:W-:Y:S02]  /*2140*/  FSEL R7, R8, RZ, !P2 ;  /* 0x000000ff08077208 */ /* 0x000fe40005000000 */
[----:B------:R-:W-:Y:S01]  /*2150*/  FSEL R11, R6, RZ, !P0 ;  /* 0x000000ff060b7208 */ /* 0x000fe20004000000 */
[----:B------:R0:W-:Y:S04]  /*2160*/  STG.E desc[UR12][R2.64], R5 ;  /* 0x0000000502007986 */ /* 0x0001e8000c10190c */
[----:B------:R0:W-:Y:S04]  /*2170*/  STG.E desc[UR12][R2.64+0x40], R7 ;  /* 0x0000400702007986 */ /* 0x0001e8000c10190c */
[----:B------:R0:W-:Y:S04]  /*2180*/  STG.E desc[UR12][R2.64+0x80], R9 ;  /* 0x0000800902007986 */ /* 0x0001e8000c10190c */
[----:B------:R0:W-:Y:S02]  /*2190*/  STG.E desc[UR12][R2.64+0xc0], R11 ;  /* 0x0000c00b02007986 */ /* 0x0001e4000c10190c */
.L_x_104:
[----:B------:R-:W-:Y:S05]  /*21a0*/  BSYNC.RECONVERGENT B0 ;  /* 0x0000000000007941 */ /* 0x000fea0003800200 */
.L_x_103:
[----:B------:R-:W-:Y:S01]  /*21b0*/  UIADD3 UR5, UPT, UPT, UR5, 0x3f, URZ ;  /* 0x0000003f05057890 */ /* 0x000fe2000fffe0ff */
[----:B0-----:R-:W0:Y:S01]  /*21c0*/  LDC.64 R10, c[0x0][0x440] ;  /* 0x00011000ff0a7b82 */ /* 0x001e220000000a00 */
[----:B------:R-:W-:Y:S02]  /*21d0*/  BSSY.RECONVERGENT B0, `(.L_x_105) ;  /* 0x000001b000007945 */ /* 0x000fe40003800200 */
[----:B------:R-:W-:-:S04]  /*21e0*/  USHF.R.S32.HI UR6, URZ, 0x1f, UR5 ;  /* 0x0000001fff067899 */ /* 0x000fc80008011405 */
[----:B------:R-:W-:-:S04]  /*21f0*/  ULEA.HI UR6, UR6, UR5, URZ, 0x6 ;  /* 0x0000000506067291 */ /* 0x000fc8000f8f30ff */
[----:B------:R-:W-:-:S04]  /*2200*/  ULOP3.LUT UR6, UR6, 0xffffffc0, URZ, 0xc0, !UPT ;  /* 0xffffffc006067892 */ /* 0x000fc8000f8ec0ff */
[----:B------:R-:W-:-:S04]  /*2210*/  UIADD3 UR6, UPT, UPT, UR21, UR5, -UR6 ;  /* 0x0000000515067290 */ /* 0x000fc8000fffe806 */
[----:B------:R-:W-:-:S06]  /*2220*/  UIADD3 UR6, UPT, UPT, UR5, -UR6, URZ ;  /* 0x8000000605067290 */ /* 0x000fcc000fffe0ff */
[----:B------:R-:W-:-:S04]  /*2230*/  ISETP.GE.AND P0, PT, R14, UR6, PT ;  /* 0x000000060e007c0c */ /* 0x000fc8000bf06270 */
[----:B------:R-:W-:-:S13]  /*2240*/  ISETP.GT.U32.OR P0, PT, R14, 0x3f, P0 ;  /* 0x0000003f0e00780c */ /* 0x000fda0000704470 */
[----:B------:R-:W-:Y:S05]  /*2250*/  @P0 BRA `(.L_x_106) ;  /* 0x0000000000480947 */ /* 0x000fea0003800000 */
[----:B------:R-:W1:Y:S01]  /*2260*/  LDC.64 R4, c[0x0][0x418] ;  /* 0x00010600ff047b82 */ /* 0x000e620000000a00 */
[----:B------:R-:W-:Y:S01]  /*2270*/  IADD3 R2, PT, PT, R14, UR21, RZ ;  /* 0x000000150e027c10 */ /* 0x000fe2000fffe0ff */
[----:B------:R-:W2:Y:S01]  /*2280*/  LDCU.64 UR6, c[0x0][0x420] ;  /* 0x00008400ff0677ac */ /* 0x000ea20008000a00 */
[----:B-----5:R-:W-:Y:S02]  /*2290*/  FMUL.FTZ R6, R0, 1.4426950216293334961 ;  /* 0x3fb8aa3b00067820 */ /* 0x020fe40000410000 */
[----:B------:R-:W-:-:S03]  /*22a0*/  IADD3 R2, P0, PT, R2, UR4, RZ ;  /* 0x0000000402027c10 */ /* 0x000fc6000ff1e0ff */
[----:B------:R-:W3:Y:S02]  /*22b0*/  LDC.64 R8, c[0x0][0x410] ;  /* 0x00010400ff087b82 */ /* 0x000ee40000000a00 */
[----:B------:R-:W-:Y:S01]  /*22c0*/  IMAD.X R3, RZ, RZ, UR20, P0 ;  /* 0x00000014ff037e24 */ /* 0x000fe200080e06ff */
[----:B------:R-:W-:Y:S02]  /*22d0*/  FSETP.NEU.FTZ.AND P0, PT, R0, -INF , PT ;  /* 0xff8000000000780b */ /* 0x000fe40003f1d000 */
[----:B--2---:R-:W-:Y:S01]  /*22e0*/  MOV R7, UR7 ;  /* 0x0000000700077c02 */ /* 0x004fe20008000f00 */
[----:B-1----:R-:W-:-:S04]  /*22f0*/  IMAD.WIDE.U32 R2, R4, UR15, R2 ;  /* 0x0000000f04027c25 */ /* 0x002fc8000f8e0002 */
[----:B------:R-:W-:Y:S02]  /*2300*/  IMAD R3, R5, UR15, R3 ;  /* 0x0000000f05037c24 */ /* 0x000fe4000f8e0203 */
[----:B------:R-:W-:-:S04]  /*2310*/  IMAD.U32 R5, RZ, RZ, UR6 ;  /* 0x00000006ff057e24 */ /* 0x000fc8000f8e00ff */
[----:B------:R-:W-:-:S04]  /*2320*/  IMAD.WIDE.U32 R2, R5, UR17, R2 ;  /* 0x0000001105027c25 */ /* 0x000fc8000f8e0002 */
[----:B------:R-:W-:Y:S01]  /*2330*/  IMAD R3, R7, UR17, R3 ;  /* 0x0000001107037c24 */ /* 0x000fe2000f8e0203 */
[----:B---3--:R-:W-:-:S04]  /*2340*/  LEA R4, P1, R2, R8, 0x2 ;  /* 0x0000000802047211 */ /* 0x008fc800078210ff */
[----:B------:R-:W-:Y:S02]  /*2350*/  LEA.HI.X R5, R2, R9, R3, 0x2, P1 ;  /* 0x0000000902057211 */ /* 0x000fe400008f1403 */
[----:B------:R-:W-:-:S05]  /*2360*/  FSEL R3, R6, RZ, P0 ;  /* 0x000000ff06037208 */ /* 0x000fca0000000000 */
[----:B------:R1:W-:Y:S02]  /*2370*/  STG.E desc[UR12][R4.64], R3 ;  /* 0x0000000304007986 */ /* 0x0003e4000c10190c */
.L_x_106:
[----:B------:R-:W-:Y:S05]  /*2380*/  BSYNC.RECONVERGENT B0 ;  /* 0x0000000000007941 */ /* 0x000fea0003800200 */
.L_x_105:
[----:B------:R-:W-:Y:S01]  /*2390*/  USHF.L.U32 UR6, UR16, 0xe, URZ ;  /* 0x0000000e10067899 */ /* 0x000fe200080006ff */
[----:B-----5:R-:W-:Y:S01]  /*23a0*/  IMAD.SHL.U32 R0, R14, 0x4, RZ ;  /* 0x000000040e007824 */ /* 0x020fe200078e00ff */
[----:B------:R-:W-:Y:S01]  /*23b0*/  USHF.L.U32 UR5, UR4, 0x8, URZ ;  /* 0x0000000804057899 */ /* 0x000fe200080006ff */
[----:B-1----:R-:W1:Y:S01]  /*23c0*/  LDC.64 R4, c[0x0][0x448] ;  /* 0x00011200ff047b82 */ /* 0x002e620000000a00 */
[----:B------:R-:W2:Y:S02]  /*23d0*/  LDCU.64 UR8, c[0x0][0x458] ;  /* 0x00008b00ff0877ac */ /* 0x000ea40008000a00 */
[----:B------:R-:W-:Y:S02]  /*23e0*/  LOP3.LUT R0, R0, UR6, RZ, 0xfc, !PT ;  /* 0x0000000600007c12 */ /* 0x000fe4000f8efcff */
[----:B------:R-:W-:Y:S02]  /*23f0*/  IMAD.U32 R3, RZ, RZ, UR5 ;  /* 0x00000005ff037e24 */ /* 0x000fe4000f8e00ff */
[----:B------:R-:W-:Y:S01]  /*2400*/  IADD3 R2, P0, PT, R0, UR5, RZ ;  /* 0x0000000500027c10 */ /* 0x000fe2000ff1e0ff */
[----:B------:R-:W3:Y:S03]  /*2410*/  LDCU.64 UR6, c[0x0][0x428] ;  /* 0x00008500ff0677ac */ /* 0x000ee60008000a00 */
[----:B------:R-:W-:-:S03]  /*2420*/  LEA.HI.X.SX32 R3, R3, RZ, 0x1, P0 ;  /* 0x000000ff03037211 */ /* 0x000fc600000f0eff */
[----:B0-----:R-:W-:Y:S01]  /*2430*/  IMAD.WIDE.U32 R2, R10, UR15, R2 ;  /* 0x0000000f0a027c25 */ /* 0x001fe2000f8e0002 */
[----:B--2---:R-:W-:-:S03]  /*2440*/  ISETP.NE.U32.AND P0, PT, RZ, UR8, PT ;  /* 0x00000008ff007c0c */ /* 0x004fc6000bf05070 */
[----:B------:R-:W-:Y:S01]  /*2450*/  IMAD R3, R11, UR15, R3 ;  /* 0x0000000f0b037c24 */ /* 0x000fe2000f8e0203 */
[----:B------:R-:W-:Y:S01]  /*2460*/  ISETP.NE.AND.EX P0, PT, RZ, UR9, PT, P0 ;  /* 0x00000009ff007c0c */ /* 0x000fe2000bf05300 */
[----:B-1----:R-:W-:-:S03]  /*2470*/  IMAD.WIDE.U32 R2, R4, UR17, R2 ;  /* 0x0000001104027c25 */ /* 0x002fc6000f8e0002 */
[----:B------:R-:W-:Y:S01]  /*2480*/  ISETP.NE.OR P0, PT, R14, RZ, !P0 ;  /* 0x000000ff0e00720c */ /* 0x000fe20004705670 */
[----:B------:R-:W-:Y:S01]  /*2490*/  IMAD R3, R5, UR17, R3 ;  /* 0x0000001105037c24 */ /* 0x000fe2000f8e0203 */
[----:B---3--:R-:W-:-:S04]  /*24a0*/  LEA R4, P1, R2, UR6, 0x2 ;  /* 0x0000000602047c11 */ /* 0x008fc8000f8210ff */
        /* <DEDUP_REMOVED lines=18> */
[----:B------:R-:W1:Y:S01]  /*25d0*/  LDCU UR6, c[0x0][0x450] ;  /* 0x00008a00ff0677ac */ /* 0x000e620008000800 */
[----:B------:R-:W2:Y:S01]  /*25e0*/  LDCU UR7, c[0x0][0x390] ;  /* 0x00007200ff0777ac */ /* 0x000ea20008000800 */
[----:B------:R-:W3:Y:S01]  /*25f0*/  LDCU.64 UR4, c[0x0][0x458] ;  /* 0x00008b00ff0477ac */ /* 0x000ee20008000a00 */
[----:B-1----:R-:W-:-:S04]  /*2600*/  UIMAD UR6, UR16, UR6, UR14 ;  /* 0x00000006100672a4 */ /* 0x002fc8000f8e020e */
[----:B--2---:R-:W-:-:S04]  /*2610*/  UIMAD UR6, UR6, UR7, UR15 ;  /* 0x00000007060672a4 */ /* 0x004fc8000f8e020f */
[----:B---3--:R-:W-:-:S06]  /*2620*/  UIMAD.WIDE UR4, UR6, 0x4, UR4 ;  /* 0x00000004060478a5 */ /* 0x008fcc000f8e0204 */
[----:B------:R-:W-:Y:S01]  /*2630*/  MOV R2, UR4 ;  /* 0x0000000400027c02 */ /* 0x000fe20008000f00 */
[----:B------:R-:W-:-:S05]  /*2640*/  IMAD.U32 R3, RZ, RZ, UR5 ;  /* 0x00000005ff037e24 */ /* 0x000fca000f8e00ff */
[----:B------:R-:W-:Y:S01]  /*2650*/  STG.E desc[UR12][R2.64], RZ ;  /* 0x000000ff02007986 */ /* 0x000fe2000c10190c */
[----:B------:R-:W-:Y:S05]  /*2660*/  EXIT ;  /* 0x000000000000794d */ /* 0x000fea0003800000 */
.L_x_107:
        /* <DEDUP_REMOVED lines=9> */
.L_x_123:


//--------------------- .nv.shared._ZN7cutlass13device_kernelIN5flash11enable_sm90INS1_16FlashAttnBwdSm90INS1_25CollectiveMainloopBwdSm90ILi2ELi1ELi1EN4cute5tupleIJNS5_1CILi1EEES8_S8_EEENS6_IJNS7_ILi64EEENS7_ILi80EEENS7_ILi256EEEEEENS_10bfloat16_tEfNS_4arch4Sm90ELb0ELb0ELb1ELb0ELb0ELb0ELb1ELb1ELi2ELi1ELi1ELi1ELb0EEENS1_21CollectiveEpilogueBwdISD_SE_SG_Li256ELb0ELb1ELi2EEENS1_19SingleTileSchedulerILb0ELb0ELb0ELi80EEEEEEEEEvNT_6ParamsE --------------------------
	.section	.nv.shared._ZN7cutlass13device_kernelIN5flash11enable_sm90INS1_16FlashAttnBwdSm90INS1_25CollectiveMainloopBwdSm90ILi2ELi1ELi1EN4cute5tupleIJNS5_1CILi1EEES8_S8_EEENS6_IJNS7_ILi64EEENS7_ILi80EEENS7_ILi256EEEEEENS_10bfloat16_tEfNS_4arch4Sm90ELb0ELb0ELb1ELb0ELb0ELb0ELb1ELb1ELi2ELi1ELi1ELi1ELb0EEENS1_21CollectiveEpilogueBwdISD_SE_SG_Li256ELb0ELb1ELi2EEENS1_19SingleTileSchedulerILb0ELb0ELb0ELi80EEEEEEEEEvNT_6ParamsE,"aw",@nobits
	.sectionflags	@""
	.align	16
	.zero		1024


//--------------------- .nv.shared.reserved.0     --------------------------
	.section	.nv.shared.reserved.0,"aw",@nobits
	.weak		__nv_reservedSMEM_offset_0_alias
	.size		__nv_reservedSMEM_offset_0_alias, 0, 64
	.other		__nv_reservedSMEM_offset_0_alias,@"STO_CUDA_RESERVED_SHARED STV_DEFAULT"
__nv_reservedSMEM_offset_0_alias:
	.zero		0
	.zero		64


//--------------------- .nv.global                --------------------------
	.section	.nv.global,"aw",@nobits
.nv.global:
	.type		_ZN74_INTERNAL_bac4eabe_38_flash_bwd_hdim256_bf16_softcap_sm90_cu_49158569_29004cute1_E,@object
	.size		_ZN74_INTERNAL_bac4eabe_38_flash_bwd_hdim256_bf16_softcap_sm90_cu_49158569_29004cute1_E,(_ZN74_INTERNAL_bac4eabe_38_flash_bwd_hdim256_bf16_softcap_sm90_cu_49158569_29004cuda3std3__45__cpo6cbeginE - _ZN74_INTERNAL_bac4eabe_38_flash_bwd_hdim256_bf16_softcap_sm90_cu_49158569_29004cute1_E)
_ZN74_INTERNAL_bac4eabe_38_flash_bwd_hdim256_bf16_softcap_sm90_cu_49158569_29004cute1_E:
	.zero		1
	.type		_ZN74_INTERNAL_bac4eabe_38_flash_bwd_hdim256_bf16_softcap_sm90_cu_49158569_29004cuda3std3__45__cpo6cbeginE,@object
	.size		_ZN74_INTERNAL_bac4eabe_38_flash_bwd_hdim256_bf16_softcap_sm90_cu_49158569_29004cuda3std3__45__cpo6cbeginE,(_ZN74_INTERNAL_bac4eabe_38_flash_bwd_hdim256_bf16_softcap_sm90_cu_49158569_29004cuda3std3__48in_placeE - _ZN74_INTERNAL_bac4eabe_38_flash_bwd_hdim256_bf16_softcap_sm90_cu_49158569_29004cuda3std3__45__cpo6cbeginE)
_ZN74_INTERNAL_bac4eabe_38_flash_bwd_hdim256_bf16_softcap_sm90_cu_49158569_29004cuda3std3__45__cpo6cbeginE:
	.zero		1
	.type		_ZN74_INTERNAL_bac4eabe_38_flash_bwd_hdim256_bf16_softcap_sm90_cu_49158569_29004cuda3std3__48in_placeE,@object
	.size		_ZN74_INTERNAL_bac4eabe_38_flash_bwd_hdim256_bf16_softcap_sm90_cu_49158569_29004cuda3std3__48in_placeE,(_ZN74_INTERNAL_bac4eabe_38_flash_bwd_hdim256_bf16_softcap_sm90_cu_49158569_29004cuda3std6ranges3__45__cpo9iter_moveE - _ZN74_INTERNAL_bac4eabe_38_flash_bwd_hdim256_bf16_softcap_sm90_cu_49158569_29004cuda3std3__48in_placeE)
_ZN74_INTERNAL_bac4eabe_38_flash_bwd_hdim256_bf16_softcap_sm90_cu_49158569_29004cuda3std3__48in_placeE:
	.zero		1
	.type		_ZN74_INTERNAL_bac4eabe_38_flash_bwd_hdim256_bf16_softcap_sm90_cu_49158569_29004cuda3std6ranges3__45__cpo9iter_moveE,@object
	.size		_ZN74_INTERNAL_bac4eabe_38_flash_bwd_hdim256_bf16_softcap_sm90_cu_49158569_29004cuda3std6ranges3__45__cpo9iter_moveE,(_ZN74_INTERNAL_bac4eabe_38_flash_bwd_hdim256_bf16_softcap_sm90_cu_49158569_29004cuda3std3__45__cpo5beginE - _ZN74_INTERNAL_bac4eabe_38_flash_bwd_hdim256_bf16_softcap_sm90_cu_49158569_29004cuda3std6ranges3__45__cpo9iter_moveE)
_ZN74_INTERNAL_bac4eabe_38_flash_bwd_hdim256_bf16_softcap_sm90_cu_49158569_29004cuda3std6ranges3__45__cpo9iter_moveE:
	.zero		1
	.type		_ZN74_INTERNAL_bac4eabe_38_flash_bwd_hdim256_bf16_softcap_sm90_cu_49158569_29004cuda3std3__45__cpo5beginE,@object
	.size		_ZN74_INTERNAL_bac4eabe_38_flash_bwd_hdim256_bf16_softcap_sm90_cu_49158569_29004cuda3std3__45__cpo5beginE,(_ZN74_INTERNAL_bac4eabe_38_flash_bwd_hdim256_bf16_softcap_sm90_cu_49158569_29004cuda3std3__476_GLOBAL__N__bac4eabe_38_flash_bwd_hdim256_bf16_softcap_sm90_cu_49158569_29006ignoreE - _ZN74_INTERNAL_bac4eabe_38_flash_bwd_hdim256_bf16_softcap_sm90_cu_49158569_29004cuda3std3__45__cpo5beginE)
_ZN74_INTERNAL_bac4eabe_38_flash_bwd_hdim256_bf16_softcap_sm90_cu_49158569_29004cuda3std3__45__cpo5beginE:
	.zero		1
	.type		_ZN74_INTERNAL_bac4eabe_38_flash_bwd_hdim256_bf16_softcap_sm90_cu_49158569_29004cuda3std3__476_GLOBAL__N__bac4eabe_38_flash_bwd_hdim256_bf16_softcap_sm90_cu_49158569_29006ignoreE,@object
	.size		_ZN74_INTERNAL_bac4eabe_38_flash_bwd_hdim256_bf16_softcap_sm90_cu_49158569_29004cuda3std3__476_GLOBAL__N__bac4eabe_38_flash_bwd_hdim256_bf16_softcap_sm90_cu_49158569_29006ignoreE,(_ZN74_INTERNAL_bac4eabe_38_flash_bwd_hdim256_bf16_softcap_sm90_cu_49158569_29004cute7productE - _ZN74_INTERNAL_bac4eabe_38_flash_bwd_hdim256_bf16_softcap_sm90_cu_49158569_29004cuda3std3__476_GLOBAL__N__bac4eabe_38_flash_bwd_hdim256_bf16_softcap_sm90_cu_49158569_29006ignoreE)
_ZN74_INTERNAL_bac4eabe_38_flash_bwd_hdim256_bf16_softcap_sm90_cu_49158569_29004cuda3std3__476_GLOBAL__N__bac4eabe_38_flash_bwd_hdim256_bf16_softcap_sm90_cu_49158569_29006ignoreE:
	.zero		1
	.type		_ZN74_INTERNAL_bac4eabe_38_flash_bwd_hdim256_bf16_softcap_sm90_cu_49158569_29004cute7productE,@object
	.size		_ZN74_INTERNAL_bac4eabe_38_flash_bwd_hdim256_bf16_softcap_sm90_cu_49158569_29004cute7productE,(_ZN74_INTERNAL_bac4eabe_38_flash_bwd_hdim256_bf16_softcap_sm90_cu_49158569_29004cuda3std3__45__cpo3endE - _ZN74_INTERNAL_bac4eabe_38_flash_bwd_hdim256_bf16_softcap_sm90_cu_49158569_29004cute7productE)
_ZN74_INTERNAL_bac4eabe_38_flash_bwd_hdim256_bf16_softcap_sm90_cu_49158569_29004cute7productE:
	.zero		1
	.type		_ZN74_INTERNAL_bac4eabe_38_flash_bwd_hdim256_bf16_softcap_sm90_cu_49158569_29004cuda3std3__45__cpo3endE,@object
	.size		_ZN74_INTERNAL_bac4eabe_38_flash_bwd_hdim256_bf16_softcap_sm90_cu_49158569_29004cuda3std3__45__cpo3endE,(_ZN74_INTERNAL_bac4eabe_38_flash_bwd_hdim256_bf16_softcap_sm90_cu_49158569_29004cuda3std3__419piecewise_constructE - _ZN74_INTERNAL_bac4eabe_38_flash_bwd_hdim256_bf16_softcap_sm90_cu_49158569_29004cuda3std3__45__cpo3endE)
_ZN74_INTERNAL_bac4eabe_38_flash_bwd_hdim256_bf16_softcap_sm90_cu_49158569_29004cuda3std3__45__cpo3endE:
	.zero		1
	.type		_ZN74_INTERNAL_bac4eabe_38_flash_bwd_hdim256_bf16_softcap_sm90_cu_49158569_29004cuda3std3__419piecewise_constructE,@object
	.size		_ZN74_INTERNAL_bac4eabe_38_flash_bwd_hdim256_bf16_softcap_sm90_cu_49158569_29004cuda3std3__419piecewise_constructE,(_ZN74_INTERNAL_bac4eabe_38_flash_bwd_hdim256_bf16_softcap_sm90_cu_49158569_29004cuda3std3__45__cpo4cendE - _ZN74_INTERNAL_bac4eabe_38_flash_bwd_hdim256_bf16_softcap_sm90_cu_49158569_29004cuda3std3__419piecewise_constructE)
_ZN74_INTERNAL_bac4eabe_38_flash_bwd_hdim256_bf16_softcap_sm90_cu_49158569_29004cuda3std3__419piecewise_constructE:
	.zero		1
	.type		_ZN74_INTERNAL_bac4eabe_38_flash_bwd_hdim256_bf16_softcap_sm90_cu_49158569_29004cuda3std3__45__cpo4cendE,@object
	.size		_ZN74_INTERNAL_bac4eabe_38_flash_bwd_hdim256_bf16_softcap_sm90_cu_49158569_29004cuda3std3__45__cpo4cendE,(_ZN74_INTERNAL_bac4eabe_38_flash_bwd_hdim256_bf16_softcap_sm90_cu_49158569_29004cuda3std6ranges3__45__cpo4swapE - _ZN74_INTERNAL_bac4eabe_38_flash_bwd_hdim256_bf16_softcap_sm90_cu_49158569_29004cuda3std3__45__cpo4cendE)
_ZN74_INTERNAL_bac4eabe_38_flash_bwd_hdim256_bf16_softcap_sm90_cu_49158569_29004cuda3std3__45__cpo4cendE:
	.zero		1
	.type		_ZN74_INTERNAL_bac4eabe_38_flash_bwd_hdim256_bf16_softcap_sm90_cu_49158569_29004cuda3std6ranges3__45__cpo4swapE,@object
	.size		_ZN74_INTERNAL_bac4eabe_38_flash_bwd_hdim256_bf16_softcap_sm90_cu_49158569_29004cuda3std6ranges3__45__cpo4swapE,(.L_7 - _ZN74_INTERNAL_bac4eabe_38_flash_bwd_hdim256_bf16_softcap_sm90_cu_49158569_29004cuda3std6ranges3__45__cpo4swapE)
_ZN74_INTERNAL_bac4eabe_38_flash_bwd_hdim256_bf16_softcap_sm90_cu_49158569_29004cuda3std6ranges3__45__cpo4swapE:
	.zero		1
.L_7:


//--------------------- .nv.shared._ZN7cutlass13device_kernelIN5flash11enable_sm90INS1_16FlashAttnBwdSm90INS1_25CollectiveMainloopBwdSm90ILi2ELi1ELi1EN4cute5tupleIJNS5_1CILi1EEES8_S8_EEENS6_IJNS7_ILi64EEENS7_ILi80EEENS7_ILi256EEEEEENS_10bfloat16_tEfNS_4arch4Sm90ELb0ELb0ELb1ELb0ELb0ELb0ELb1ELb1ELi2ELi1ELi1ELi1ELb0EEENS1_24CollectiveEpilogueBwdGQAISD_fSG_Li256ELb0ELb0EEENS1_19SingleTileSchedulerILb0ELb0ELb0ELi80EEEEEEEEEvNT_6ParamsE --------------------------
	.section	.nv.shared._ZN7cutlass13device_kernelIN5flash11enable_sm90INS1_16FlashAttnBwdSm90INS1_25CollectiveMainloopBwdSm90ILi2ELi1ELi1EN4cute5tupleIJNS5_1CILi1EEES8_S8_EEENS6_IJNS7_ILi64EEENS7_ILi80EEENS7_ILi256EEEEEENS_10bfloat16_tEfNS_4arch4Sm90ELb0ELb0ELb1ELb0ELb0ELb0ELb1ELb1ELi2ELi1ELi1ELi1ELb0EEENS1_24CollectiveEpilogueBwdGQAISD_fSG_Li256ELb0ELb0EEENS1_19SingleTileSchedulerILb0ELb0ELb0ELi80EEEEEEEEEvNT_6ParamsE,"aw",@nobits
	.sectionflags	@""
	.align	16
	.zero		1024


//--------------------- .nv.shared._ZN7cutlass13device_kernelIN5flash11enable_sm90INS1_16FlashAttnBwdSm90INS1_25CollectiveMainloopBwdSm90ILi2ELi1ELi1EN4cute5tupleIJNS5_1CILi1EEES8_S8_EEENS6_IJNS7_ILi64EEENS7_ILi80EEENS7_ILi256EEEEEENS_10bfloat16_tEfNS_4arch4Sm90ELb0ELb0ELb1ELb1ELb0ELb0ELb1ELb1ELi2ELi1ELi1ELi1ELb0EEENS1_21CollectiveEpilogueBwdISD_SE_SG_Li256ELb1ELb1ELi2EEENS1_19SingleTileSchedulerILb1ELb0ELb0ELi80EEEEEEEEEvNT_6ParamsE --------------------------
	.section	.nv.shared._ZN7cutlass13device_kernelIN5flash11enable_sm90INS1_16FlashAttnBwdSm90INS1_25CollectiveMainloopBwdSm90ILi2ELi1ELi1EN4cute5tupleIJNS5_1CILi1EEES8_S8_EEENS6_IJNS7_ILi64EEENS7_ILi80EEENS7_ILi256EEEEEENS_10bfloat16_tEfNS_4arch4Sm90ELb0ELb0ELb1ELb1ELb0ELb0ELb1ELb1ELi2ELi1ELi1ELi1ELb0EEENS1_21CollectiveEpilogueBwdISD_SE_SG_Li256ELb1ELb1ELi2EEENS1_19SingleTileSchedulerILb1ELb0ELb0ELi80EEEEEEEEEvNT_6ParamsE,"aw",@nobits
	.sectionflags	@""
	.align	16
	.zero		1024


//--------------------- .nv.shared._ZN7cutlass13device_kernelIN5flash11enable_sm90INS1_16FlashAttnBwdSm90INS1_25CollectiveMainloopBwdSm90ILi2ELi1ELi1EN4cute5tupleIJNS5_1CILi1EEES8_S8_EEENS6_IJNS7_ILi64EEENS7_ILi80EEENS7_ILi256EEEEEENS_10bfloat16_tEfNS_4arch4Sm90ELb0ELb0ELb1ELb1ELb0ELb0ELb1ELb1ELi2ELi1ELi1ELi1ELb0EEENS1_24CollectiveEpilogueBwdGQAISD_fSG_Li256ELb1ELb0EEENS1_19SingleTileSchedulerILb1ELb0ELb0ELi80EEEEEEEEEvNT_6ParamsE --------------------------
	.section	.nv.shared._ZN7cutlass13device_kernelIN5flash11enable_sm90INS1_16FlashAttnBwdSm90INS1_25CollectiveMainloopBwdSm90ILi2ELi1ELi1EN4cute5tupleIJNS5_1CILi1EEES8_S8_EEENS6_IJNS7_ILi64EEENS7_ILi80EEENS7_ILi256EEEEEENS_10bfloat16_tEfNS_4arch4Sm90ELb0ELb0ELb1ELb1ELb0ELb0ELb1ELb1ELi2ELi1ELi1ELi1ELb0EEENS1_24CollectiveEpilogueBwdGQAISD_fSG_Li256ELb1ELb0EEENS1_19SingleTileSchedulerILb1ELb0ELb0ELi80EEEEEEEEEvNT_6ParamsE,"aw",@nobits
	.sectionflags	@""
	.align	16
	.zero		1024


//--------------------- .nv.shared._ZN7cutlass13device_kernelIN5flash11enable_sm90INS1_16FlashAttnBwdSm90INS1_25CollectiveMainloopBwdSm90ILi2ELi1ELi1EN4cute5tupleIJNS5_1CILi1EEES8_S8_EEENS6_IJNS7_ILi64EEENS7_ILi80EEENS7_ILi256EEEEEENS_10bfloat16_tEfNS_4arch4Sm90ELb0ELb1ELb1ELb0ELb0ELb0ELb1ELb1ELi2ELi1ELi1ELi1ELb0EEENS1_21CollectiveEpilogueBwdISD_SE_SG_Li256ELb0ELb1ELi2EEENS1_19SingleTileSchedulerILb0ELb0ELb0ELi80EEEEEEEEEvNT_6ParamsE --------------------------
	.section	.nv.shared._ZN7cutlass13device_kernelIN5flash11enable_sm90INS1_16FlashAttnBwdSm90INS1_25CollectiveMainloopBwdSm90ILi2ELi1ELi1EN4cute5tupleIJNS5_1CILi1EEES8_S8_EEENS6_IJNS7_ILi64EEENS7_ILi80EEENS7_ILi256EEEEEENS_10bfloat16_tEfNS_4arch4Sm90ELb0ELb1ELb1ELb0ELb0ELb0ELb1ELb1ELi2ELi1ELi1ELi1ELb0EEENS1_21CollectiveEpilogueBwdISD_SE_SG_Li256ELb0ELb1ELi2EEENS1_19SingleTileSchedulerILb0ELb0ELb0ELi80EEEEEEEEEvNT_6ParamsE,"aw",@nobits
	.sectionflags	@""
	.align	16
	.zero		1024


//--------------------- .nv.shared._ZN7cutlass13device_kernelIN5flash11enable_sm90INS1_16FlashAttnBwdSm90INS1_25CollectiveMainloopBwdSm90ILi2ELi1ELi1EN4cute5tupleIJNS5_1CILi1EEES8_S8_EEENS6_IJNS7_ILi64EEENS7_ILi80EEENS7_ILi256EEEEEENS_10bfloat16_tEfNS_4arch4Sm90ELb0ELb1ELb1ELb0ELb0ELb0ELb1ELb1ELi2ELi1ELi1ELi1ELb0EEENS1_24CollectiveEpilogueBwdGQAISD_fSG_Li256ELb0ELb0EEENS1_19SingleTileSchedulerILb0ELb0ELb0ELi80EEEEEEEEEvNT_6ParamsE --------------------------
	.section	.nv.shared._ZN7cutlass13device_kernelIN5flash11enable_sm90INS1_16FlashAttnBwdSm90INS1_25CollectiveMainloopBwdSm90ILi2ELi1ELi1EN4cute5tupleIJNS5_1CILi1EEES8_S8_EEENS6_IJNS7_ILi64EEENS7_ILi80EEENS7_ILi256EEEEEENS_10bfloat16_tEfNS_4arch4Sm90ELb0ELb1ELb1ELb0ELb0ELb0ELb1ELb1ELi2ELi1ELi1ELi1ELb0EEENS1_24CollectiveEpilogueBwdGQAISD_fSG_Li256ELb0ELb0EEENS1_19SingleTileSchedulerILb0ELb0ELb0ELi80EEEEEEEEEvNT_6ParamsE,"aw",@nobits
	.sectionflags	@""
	.align	16
	.zero		1024


//--------------------- .nv.shared._ZN7cutlass13device_kernelIN5flash11enable_sm90INS1_16FlashAttnBwdSm90INS1_25CollectiveMainloopBwdSm90ILi2ELi1ELi1EN4cute5tupleIJNS5_1CILi1EEES8_S8_EEENS6_IJNS7_ILi64EEENS7_ILi80EEENS7_ILi256EEEEEENS_10bfloat16_tEfNS_4arch4Sm90ELb0ELb1ELb1ELb1ELb0ELb0ELb1ELb1ELi2ELi1ELi1ELi1ELb0EEENS1_21CollectiveEpilogueBwdISD_SE_SG_Li256ELb1ELb1ELi2EEENS1_19SingleTileSchedulerILb1ELb0ELb0ELi80EEEEEEEEEvNT_6ParamsE --------------------------
	.section	.nv.shared._ZN7cutlass13device_kernelIN5flash11enable_sm90INS1_16FlashAttnBwdSm90INS1_25CollectiveMainloopBwdSm90ILi2ELi1ELi1EN4cute5tupleIJNS5_1CILi1EEES8_S8_EEENS6_IJNS7_ILi64EEENS7_ILi80EEENS7_ILi256EEEEEENS_10bfloat16_tEfNS_4arch4Sm90ELb0ELb1ELb1ELb1ELb0ELb0ELb1ELb1ELi2ELi1ELi1ELi1ELb0EEENS1_21CollectiveEpilogueBwdISD_SE_SG_Li256ELb1ELb1ELi2EEENS1_19SingleTileSchedulerILb1ELb0ELb0ELi80EEEEEEEEEvNT_6ParamsE,"aw",@nobits
	.sectionflags	@""
	.align	16
	.zero		1024


//--------------------- .nv.shared._ZN7cutlass13device_kernelIN5flash11enable_sm90INS1_16FlashAttnBwdSm90INS1_25CollectiveMainloopBwdSm90ILi2ELi1ELi1EN4cute5tupleIJNS5_1CILi1EEES8_S8_EEENS6_IJNS7_ILi64EEENS7_ILi80EEENS7_ILi256EEEEEENS_10bfloat16_tEfNS_4arch4Sm90ELb0ELb1ELb1ELb1ELb0ELb0ELb1ELb1ELi2ELi1ELi1ELi1ELb0EEENS1_24CollectiveEpilogueBwdGQAISD_fSG_Li256ELb1ELb0EEENS1_19SingleTileSchedulerILb1ELb0ELb0ELi80EEEEEEEEEvNT_6ParamsE --------------------------
	.section	.nv.shared._ZN7cutlass13device_kernelIN5flash11enable_sm90INS1_16FlashAttnBwdSm90INS1_25CollectiveMainloopBwdSm90ILi2ELi1ELi1EN4cute5tupleIJNS5_1CILi1EEES8_S8_EEENS6_IJNS7_ILi64EEENS7_ILi80EEENS7_ILi256EEEEEENS_10bfloat16_tEfNS_4arch4Sm90ELb0ELb1ELb1ELb1ELb0ELb0ELb1ELb1ELi2ELi1ELi1ELi1ELb0EEENS1_24CollectiveEpilogueBwdGQAISD_fSG_Li256ELb1ELb0EEENS1_19SingleTileSchedulerILb1ELb0ELb0ELi80EEEEEEEEEvNT_6ParamsE,"aw",@nobits
	.sectionflags	@""
	.align	16
	.zero		1024


//--------------------- .nv.shared._ZN7cutlass13device_kernelIN5flash11enable_sm90INS1_16FlashAttnBwdSm90INS1_25CollectiveMainloopBwdSm90ILi2ELi1ELi1EN4cute5tupleIJNS5_1CILi1EEES8_S8_EEENS6_IJNS7_ILi64EEENS7_ILi80EEENS7_ILi256EEEEEENS_10bfloat16_tEfNS_4arch4Sm90ELb1ELb0ELb1ELb0ELb0ELb0ELb1ELb1ELi2ELi1ELi1ELi1ELb0EEENS1_21CollectiveEpilogueBwdISD_SE_SG_Li256ELb0ELb1ELi2EEENS1_25SingleTileBwdLPTSchedulerILb0ELi80ELb0EEEEEEEEEvNT_6ParamsE --------------------------
	.section	.nv.shared._ZN7cutlass13device_kernelIN5flash11enable_sm90INS1_16FlashAttnBwdSm90INS1_25CollectiveMainloopBwdSm90ILi2ELi1ELi1EN4cute5tupleIJNS5_1CILi1EEES8_S8_EEENS6_IJNS7_ILi64EEENS7_ILi80EEENS7_ILi256EEEEEENS_10bfloat16_tEfNS_4arch4Sm90ELb1ELb0ELb1ELb0ELb0ELb0ELb1ELb1ELi2ELi1ELi1ELi1ELb0EEENS1_21CollectiveEpilogueBwdISD_SE_SG_Li256ELb0ELb1ELi2EEENS1_25SingleTileBwdLPTSchedulerILb0ELi80ELb0EEEEEEEEEvNT_6ParamsE,"aw",@nobits
	.sectionflags	@""
	.align	16
	.zero		1024


//--------------------- .nv.shared._ZN7cutlass13device_kernelIN5flash11enable_sm90INS1_16FlashAttnBwdSm90INS1_25CollectiveMainloopBwdSm90ILi2ELi1ELi1EN4cute5tupleIJNS5_1CILi1EEES8_S8_EEENS6_IJNS7_ILi64EEENS7_ILi80EEENS7_ILi256EEEEEENS_10bfloat16_tEfNS_4arch4Sm90ELb1ELb0ELb1ELb0ELb0ELb0ELb1ELb1ELi2ELi1ELi1ELi1ELb0EEENS1_24CollectiveEpilogueBwdGQAISD_fSG_Li256ELb0ELb0EEENS1_25SingleTileBwdLPTSchedulerILb0ELi80ELb0EEEEEEEEEvNT_6ParamsE --------------------------
	.section	.nv.shared._ZN7cutlass13device_kernelIN5flash11enable_sm90INS1_16FlashAttnBwdSm90INS1_25CollectiveMainloopBwdSm90ILi2ELi1ELi1EN4cute5tupleIJNS5_1CILi1EEES8_S8_EEENS6_IJNS7_ILi64EEENS7_ILi80EEENS7_ILi256EEEEEENS_10bfloat16_tEfNS_4arch4Sm90ELb1ELb0ELb1ELb0ELb0ELb0ELb1ELb1ELi2ELi1ELi1ELi1ELb0EEENS1_24CollectiveEpilogueBwdGQAISD_fSG_Li256ELb0ELb0EEENS1_25SingleTileBwdLPTSchedulerILb0ELi80ELb0EEEEEEEEEvNT_6ParamsE,"aw",@nobits
	.sectionflags	@""
	.align	16
	.zero		1024


//--------------------- .nv.shared._ZN7cutlass13device_kernelIN5flash22FlashAttnBwdPreprocessIN4cute5tupleIJNS3_1CILi64EEENS5_ILi256EEEEEENS_10bfloat16_tEfNS_4arch4Sm90ELb1ELb0EEEEEvNT_6ParamsE --------------------------
	.section	.nv.shared._ZN7cutlass13device_kernelIN5flash22FlashAttnBwdPreprocessIN4cute5tupleIJNS3_1CILi64EEENS5_ILi256EEEEEENS_10bfloat16_tEfNS_4arch4Sm90ELb1ELb0EEEEEvNT_6ParamsE,"aw",@nobits
	.sectionflags	@""
	.align	16
	.zero		1024


//--------------------- .nv.shared._ZN7cutlass13device_kernelIN5flash11enable_sm90INS1_16FlashAttnBwdSm90INS1_25CollectiveMainloopBwdSm90ILi2ELi1ELi1EN4cute5tupleIJNS5_1CILi1EEES8_S8_EEENS6_IJNS7_ILi64EEENS7_ILi80EEENS7_ILi256EEEEEENS_10bfloat16_tEfNS_4arch4Sm90ELb1ELb0ELb1ELb1ELb0ELb0ELb1ELb1ELi2ELi1ELi1ELi1ELb0EEENS1_21CollectiveEpilogueBwdISD_SE_SG_Li256ELb1ELb1ELi2EEENS1_25SingleTileBwdLPTSchedulerILb1ELi80ELb0EEEEEEEEEvNT_6ParamsE --------------------------
	.section	.nv.shared._ZN7cutlass13device_kernelIN5flash11enable_sm90INS1_16FlashAttnBwdSm90INS1_25CollectiveMainloopBwdSm90ILi2ELi1ELi1EN4cute5tupleIJNS5_1CILi1EEES8_S8_EEENS6_IJNS7_ILi64EEENS7_ILi80EEENS7_ILi256EEEEEENS_10bfloat16_tEfNS_4arch4Sm90ELb1ELb0ELb1ELb1ELb0ELb0ELb1ELb1ELi2ELi1ELi1ELi1ELb0EEENS1_21CollectiveEpilogueBwdISD_SE_SG_Li256ELb1ELb1ELi2EEENS1_25SingleTileBwdLPTSchedulerILb1ELi80ELb0EEEEEEEEEvNT_6ParamsE,"aw",@nobits
	.sectionflags	@""
	.align	16
	.zero		1024


//--------------------- .nv.shared._ZN7cutlass13device_kernelIN5flash32FlashAttnBwdPostprocessConvertdQIN4cute5tupleIJNS3_1CILi80EEENS5_ILi256EEEEEENS_10bfloat16_tEfNS_4arch4Sm90ELi256ENS3_8TiledMMAINS3_8MMA_AtomIJNS3_4SM904GMMA27MMA_64x16x16_F32BF16BF16_SSILNSF_5MajorE1ELSH_1ELNSF_7ScaleInE1ELSI_1EEEEEENS3_6LayoutINS4_IJNS5_ILi2EEENS5_ILi1EEESN_EEENS4_IJSN_NS5_ILi0EEESP_EEEEENS4_IJNS3_10UnderscoreESS_SS_EEEEELb1EEEEEvNT_6ParamsE --------------------------
	.section	.nv.shared._ZN7cutlass13device_kernelIN5flash32FlashAttnBwdPostprocessConvertdQIN4cute5tupleIJNS3_1CILi80EEENS5_ILi256EEEEEENS_10bfloat16_tEfNS_4arch4Sm90ELi256ENS3_8TiledMMAINS3_8MMA_AtomIJNS3_4SM904GMMA27MMA_64x16x16_F32BF16BF16_SSILNSF_5MajorE1ELSH_1ELNSF_7ScaleInE1ELSI_1EEEEEENS3_6LayoutINS4_IJNS5_ILi2EEENS5_ILi1EEESN_EEENS4_IJSN_NS5_ILi0EEESP_EEEEENS4_IJNS3_10UnderscoreESS_SS_EEEEELb1EEEEEvNT_6ParamsE,"aw",@nobits
	.sectionflags	@""
	.align	16
	.zero		1024


//--------------------- .nv.shared._ZN7cutlass13device_kernelIN5flash32FlashAttnBwdPostprocessConvertdQIN4cute5tupleIJNS3_1CILi64EEENS5_ILi256EEEEEENS_10bfloat16_tEfNS_4arch4Sm90ELi256ENS3_8TiledMMAINS3_8MMA_AtomIJNS3_4SM904GMMA27MMA_64x64x16_F32BF16BF16_SSILNSF_5MajorE1ELSH_0ELNSF_7ScaleInE1ELSI_1EEEEEENS3_6LayoutINS4_IJNS5_ILi2EEENS5_ILi1EEESN_EEENS4_IJSN_NS5_ILi0EEESP_EEEEENS4_IJNS3_10UnderscoreESS_SS_EEEEELb1EEEEEvNT_6ParamsE --------------------------
	.section	.nv.shared._ZN7cutlass13device_kernelIN5flash32FlashAttnBwdPostprocessConvertdQIN4cute5tupleIJNS3_1CILi64EEENS5_ILi256EEEEEENS_10bfloat16_tEfNS_4arch4Sm90ELi256ENS3_8TiledMMAINS3_8MMA_AtomIJNS3_4SM904GMMA27MMA_64x64x16_F32BF16BF16_SSILNSF_5MajorE1ELSH_0ELNSF_7ScaleInE1ELSI_1EEEEEENS3_6LayoutINS4_IJNS5_ILi2EEENS5_ILi1EEESN_EEENS4_IJSN_NS5_ILi0EEESP_EEEEENS4_IJNS3_10UnderscoreESS_SS_EEEEELb1EEEEEvNT_6ParamsE,"aw",@nobits
	.sectionflags	@""
	.align	16
	.zero		1024


//--------------------- .nv.shared._ZN7cutlass13device_kernelIN5flash11enable_sm90INS1_16FlashAttnBwdSm90INS1_25CollectiveMainloopBwdSm90ILi2ELi1ELi1EN4cute5tupleIJNS5_1CILi1EEES8_S8_EEENS6_IJNS7_ILi64EEENS7_ILi80EEENS7_ILi256EEEEEENS_10bfloat16_tEfNS_4arch4Sm90ELb1ELb0ELb1ELb1ELb0ELb0ELb1ELb1ELi2ELi1ELi1ELi1ELb0EEENS1_24CollectiveEpilogueBwdGQAISD_fSG_Li256ELb1ELb0EEENS1_25SingleTileBwdLPTSchedulerILb1ELi80ELb0EEEEEEEEEvNT_6ParamsE --------------------------
	.section	.nv.shared._ZN7cutlass13device_kernelIN5flash11enable_sm90INS1_16FlashAttnBwdSm90INS1_25CollectiveMainloopBwdSm90ILi2ELi1ELi1EN4cute5tupleIJNS5_1CILi1EEES8_S8_EEENS6_IJNS7_ILi64EEENS7_ILi80EEENS7_ILi256EEEEEENS_10bfloat16_tEfNS_4arch4Sm90ELb1ELb0ELb1ELb1ELb0ELb0ELb1ELb1ELi2ELi1ELi1ELi1ELb0EEENS1_24CollectiveEpilogueBwdGQAISD_fSG_Li256ELb1ELb0EEENS1_25SingleTileBwdLPTSchedulerILb1ELi80ELb0EEEEEEEEEvNT_6ParamsE,"aw",@nobits
	.sectionflags	@""
	.align	16
	.zero		1024


//--------------------- .nv.shared._ZN7cutlass13device_kernelIN5flash22FlashAttnBwdPreprocessIN4cute5tupleIJNS3_1CILi64EEENS5_ILi256EEEEEENS_10bfloat16_tEfNS_4arch4Sm90ELb1ELb1EEEEEvNT_6ParamsE --------------------------
	.section	.nv.shared._ZN7cutlass13device_kernelIN5flash22FlashAttnBwdPreprocessIN4cute5tupleIJNS3_1CILi64EEENS5_ILi256EEEEEENS_10bfloat16_tEfNS_4arch4Sm90ELb1ELb1EEEEEvNT_6ParamsE,"aw",@nobits
	.sectionflags	@""
	.align	16
	.zero		1024


//--------------------- .nv.constant0._ZN7cutlass13device_kernelIN5flash11enable_sm90INS1_16FlashAttnBwdSm90INS1_25CollectiveMainloopBwdSm90ILi2ELi1ELi1EN4cute5tupleIJNS5_1CILi1EEES8_S8_EEENS6_IJNS7_ILi64EEENS7_ILi80EEENS7_ILi256EEEEEENS_10bfloat16_tEfNS_4arch4Sm90ELb0ELb0ELb1ELb0ELb0ELb0ELb1ELb1ELi2ELi1ELi1ELi1ELb0EEENS1_21CollectiveEpilogueBwdISD_SE_SG_Li256ELb0ELb1ELi2EEENS1_19SingleTileSchedulerILb0ELb0ELb0ELi80EEEEEEEEEvNT_6ParamsE --------------------------
	.section	.nv.constant0._ZN7cutlass13device_kernelIN5flash11enable_sm90INS1_16FlashAttnBwdSm90INS1_25CollectiveMainloopBwdSm90ILi2ELi1ELi1EN4cute5tupleIJNS5_1CILi1EEES8_S8_EEENS6_IJNS7_ILi64EEENS7_ILi80EEENS7_ILi256EEEEEENS_10bfloat16_tEfNS_4arch4Sm90ELb0ELb0ELb1ELb0ELb0ELb0ELb1ELb1ELi2ELi1ELi1ELi1ELb0EEENS1_21CollectiveEpilogueBwdISD_SE_SG_Li256ELb0ELb1ELi2EEENS1_19SingleTileSchedulerILb0ELb0ELb0ELi80EEEEEEEEEvNT_6ParamsE,"a",@progbits
	.sectionflags	@""
	.align	4
.nv.constant0._ZN7cutlass13device_kernelIN5flash11enable_sm90INS1_16FlashAttnBwdSm90INS1_25CollectiveMainloopBwdSm90ILi2ELi1ELi1EN4cute5tupleIJNS5_1CILi1EEES8_S8_EEENS6_IJNS7_ILi64EEENS7_ILi80EEENS7_ILi256EEEEEENS_10bfloat16_tEfNS_4arch4Sm90ELb0ELb0ELb1ELb0ELb0ELb0ELb1ELb1ELi2ELi1ELi1ELi1ELb0EEENS1_21CollectiveEpilogueBwdISD_SE_SG_Li256ELb0ELb1ELi2EEENS1_19SingleTileSchedulerILb0ELb0ELb0ELi80EEEEEEEEEvNT_6ParamsE:
	.zero		3200


//--------------------- .nv.constant0._ZN7cutlass13device_kernelIN5flash11enable_sm90INS1_16FlashAttnBwdSm90INS1_25CollectiveMainloopBwdSm90ILi2ELi1ELi1EN4cute5tupleIJNS5_1CILi1EEES8_S8_EEENS6_IJNS7_ILi64EEENS7_ILi80EEENS7_ILi256EEEEEENS_10bfloat16_tEfNS_4arch4Sm90ELb0ELb0ELb1ELb0ELb0ELb0ELb1ELb1ELi2ELi1ELi1ELi1ELb0EEENS1_24CollectiveEpilogueBwdGQAISD_fSG_Li256ELb0ELb0EEENS1_19SingleTileSchedulerILb0ELb0ELb0ELi80EEEEEEEEEvNT_6ParamsE --------------------------
	.section	.nv.constant0._ZN7cutlass13device_kernelIN5flash11enable_sm90INS1_16FlashAttnBwdSm90INS1_25CollectiveMainloopBwdSm90ILi2ELi1ELi1EN4cute5tupleIJNS5_1CILi1EEES8_S8_EEENS6_IJNS7_ILi64EEENS7_ILi80EEENS7_ILi256EEEEEENS_10bfloat16_tEfNS_4arch4Sm90ELb0ELb0ELb1ELb0ELb0ELb0ELb1ELb1ELi2ELi1ELi1ELi1ELb0EEENS1_24CollectiveEpilogueBwdGQAISD_fSG_Li256ELb0ELb0EEENS1_19SingleTileSchedulerILb0ELb0ELb0ELi80EEEEEEEEEvNT_6ParamsE,"a",@progbits
	.sectionflags	@""
	.align	4
.nv.constant0._ZN7cutlass13device_kernelIN5flash11enable_sm90INS1_16FlashAttnBwdSm90INS1_25CollectiveMainloopBwdSm90ILi2ELi1ELi1EN4cute5tupleIJNS5_1CILi1EEES8_S8_EEENS6_IJNS7_ILi64EEENS7_ILi80EEENS7_ILi256EEEEEENS_10bfloat16_tEfNS_4arch4Sm90ELb0ELb0ELb1ELb0ELb0ELb0ELb1ELb1ELi2ELi1ELi1ELi1ELb0EEENS1_24CollectiveEpilogueBwdGQAISD_fSG_Li256ELb0ELb0EEENS1_19SingleTileSchedulerILb0ELb0ELb0ELi80EEEEEEEEEvNT_6ParamsE:
	.zero		2560


//--------------------- .nv.constant0._ZN7cutlass13device_kernelIN5flash11enable_sm90INS1_16FlashAttnBwdSm90INS1_25CollectiveMainloopBwdSm90ILi2ELi1ELi1EN4cute5tupleIJNS5_1CILi1EEES8_S8_EEENS6_IJNS7_ILi64EEENS7_ILi80EEENS7_ILi256EEEEEENS_10bfloat16_tEfNS_4arch4Sm90ELb0ELb0ELb1ELb1ELb0ELb0ELb1ELb1ELi2ELi1ELi1ELi1ELb0EEENS1_21CollectiveEpilogueBwdISD_SE_SG_Li256ELb1ELb1ELi2EEENS1_19SingleTileSchedulerILb1ELb0ELb0ELi80EEEEEEEEEvNT_6ParamsE --------------------------
	.section	.nv.constant0._ZN7cutlass13device_kernelIN5flash11enable_sm90INS1_16FlashAttnBwdSm90INS1_25CollectiveMainloopBwdSm90ILi2ELi1ELi1EN4cute5tupleIJNS5_1CILi1EEES8_S8_EEENS6_IJNS7_ILi64EEENS7_ILi80EEENS7_ILi256EEEEEENS_10bfloat16_tEfNS_4arch4Sm90ELb0ELb0ELb1ELb1ELb0ELb0ELb1ELb1ELi2ELi1ELi1ELi1ELb0EEENS1_21CollectiveEpilogueBwdISD_SE_SG_Li256ELb1ELb1ELi2EEENS1_19SingleTileSchedulerILb1ELb0ELb0ELi80EEEEEEEEEvNT_6ParamsE,"a",@progbits
	.sectionflags	@""
	.align	4
.nv.constant0._ZN7cutlass13device_kernelIN5flash11enable_sm90INS1_16FlashAttnBwdSm90INS1_25CollectiveMainloopBwdSm90ILi2ELi1ELi1EN4cute5tupleIJNS5_1CILi1EEES8_S8_EEENS6_IJNS7_ILi64EEENS7_ILi80EEENS7_ILi256EEEEEENS_10bfloat16_tEfNS_4arch4Sm90ELb0ELb0ELb1ELb1ELb0ELb0ELb1ELb1ELi2ELi1ELi1ELi1ELb0EEENS1_21CollectiveEpilogueBwdISD_SE_SG_Li256ELb1ELb1ELi2EEENS1_19SingleTileSchedulerILb1ELb0ELb0ELi80EEEEEEEEEvNT_6ParamsE:
	.zero		2560


//--------------------- .nv.constant0._ZN7cutlass13device_kernelIN5flash11enable_sm90INS1_16FlashAttnBwdSm90INS1_25CollectiveMainloopBwdSm90ILi2ELi1ELi1EN4cute5tupleIJNS5_1CILi1EEES8_S8_EEENS6_IJNS7_ILi64EEENS7_ILi80EEENS7_ILi256EEEEEENS_10bfloat16_tEfNS_4arch4Sm90ELb0ELb0ELb1ELb1ELb0ELb0ELb1ELb1ELi2ELi1ELi1ELi1ELb0EEENS1_24CollectiveEpilogueBwdGQAISD_fSG_Li256ELb1ELb0EEENS1_19SingleTileSchedulerILb1ELb0ELb0ELi80EEEEEEEEEvNT_6ParamsE --------------------------
	.section	.nv.constant0._ZN7cutlass13device_kernelIN5flash11enable_sm90INS1_16FlashAttnBwdSm90INS1_25CollectiveMainloopBwdSm90ILi2ELi1ELi1EN4cute5tupleIJNS5_1CILi1EEES8_S8_EEENS6_IJNS7_ILi64EEENS7_ILi80EEENS7_ILi256EEEEEENS_10bfloat16_tEfNS_4arch4Sm90ELb0ELb0ELb1ELb1ELb0ELb0ELb1ELb1ELi2ELi1ELi1ELi1ELb0EEENS1_24CollectiveEpilogueBwdGQAISD_fSG_Li256ELb1ELb0EEENS1_19SingleTileSchedulerILb1ELb0ELb0ELi80EEEEEEEEEvNT_6ParamsE,"a",@progbits
	.sectionflags	@""
	.align	4
.nv.constant0._ZN7cutlass13device_kernelIN5flash11enable_sm90INS1_16FlashAttnBwdSm90INS1_25CollectiveMainloopBwdSm90ILi2ELi1ELi1EN4cute5tupleIJNS5_1CILi1EEES8_S8_EEENS6_IJNS7_ILi64EEENS7_ILi80EEENS7_ILi256EEEEEENS_10bfloat16_tEfNS_4arch4Sm90ELb0ELb0ELb1ELb1ELb0ELb0ELb1ELb1ELi2ELi1ELi1ELi1ELb0EEENS1_24CollectiveEpilogueBwdGQAISD_fSG_Li256ELb1ELb0EEENS1_19SingleTileSchedulerILb1ELb0ELb0ELi80EEEEEEEEEvNT_6ParamsE:
	.zero		2560


//--------------------- .nv.constant0._ZN7cutlass13device_kernelIN5flash11enable_sm90INS1_16FlashAttnBwdSm90INS1_25CollectiveMainloopBwdSm90ILi2ELi1ELi1EN4cute5tupleIJNS5_1CILi1EEES8_S8_EEENS6_IJNS7_ILi64EEENS7_ILi80EEENS7_ILi256EEEEEENS_10bfloat16_tEfNS_4arch4Sm90ELb0ELb1ELb1ELb0ELb0ELb0ELb1ELb1ELi2ELi1ELi1ELi1ELb0EEENS1_21CollectiveEpilogueBwdISD_SE_SG_Li256ELb0ELb1ELi2EEENS1_19SingleTileSchedulerILb0ELb0ELb0ELi80EEEEEEEEEvNT_6ParamsE --------------------------
	.section	.nv.constant0._ZN7cutlass13device_kernelIN5flash11enable_sm90INS1_16FlashAttnBwdSm90INS1_25CollectiveMainloopBwdSm90ILi2ELi1ELi1EN4cute5tupleIJNS5_1CILi1EEES8_S8_EEENS6_IJNS7_ILi64EEENS7_ILi80EEENS7_ILi256EEEEEENS_10bfloat16_tEfNS_4arch4Sm90ELb0ELb1ELb1ELb0ELb0ELb0ELb1ELb1ELi2ELi1ELi1ELi1ELb0EEENS1_21CollectiveEpilogueBwdISD_SE_SG_Li256ELb0ELb1ELi2EEENS1_19SingleTileSchedulerILb0ELb0ELb0ELi80EEEEEEEEEvNT_6ParamsE,"a",@progbits
	.sectionflags	@""
	.align	4
.nv.constant0._ZN7cutlass13device_kernelIN5flash11enable_sm90INS1_16FlashAttnBwdSm90INS1_25CollectiveMainloopBwdSm90ILi2ELi1ELi1EN4cute5tupleIJNS5_1CILi1EEES8_S8_EEENS6_IJNS7_ILi64EEENS7_ILi80EEENS7_ILi256EEEEEENS_10bfloat16_tEfNS_4arch4Sm90ELb0ELb1ELb1ELb0ELb0ELb0ELb1ELb1ELi2ELi1ELi1ELi1ELb0EEENS1_21CollectiveEpilogueBwdISD_SE_SG_Li256ELb0ELb1ELi2EEENS1_19SingleTileSchedulerILb0ELb0ELb0ELi80EEEEEEEEEvNT_6ParamsE:
	.zero		3200


//--------------------- .nv.constant0._ZN7cutlass13device_kernelIN5flash11enable_sm90INS1_16FlashAttnBwdSm90INS1_25CollectiveMainloopBwdSm90ILi2ELi1ELi1EN4cute5tupleIJNS5_1CILi1EEES8_S8_EEENS6_IJNS7_ILi64EEENS7_ILi80EEENS7_ILi256EEEEEENS_10bfloat16_tEfNS_4arch4Sm90ELb0ELb1ELb1ELb0ELb0ELb0ELb1ELb1ELi2ELi1ELi1ELi1ELb0EEENS1_24CollectiveEpilogueBwdGQAISD_fSG_Li256ELb0ELb0EEENS1_19SingleTileSchedulerILb0ELb0ELb0ELi80EEEEEEEEEvNT_6ParamsE --------------------------
	.section	.nv.constant0._ZN7cutlass13device_kernelIN5flash11enable_sm90INS1_16FlashAttnBwdSm90INS1_25CollectiveMainloopBwdSm90ILi2ELi1ELi1EN4cute5tupleIJNS5_1CILi1EEES8_S8_EEENS6_IJNS7_ILi64EEENS7_ILi80EEENS7_ILi256EEEEEENS_10bfloat16_tEfNS_4arch4Sm90ELb0ELb1ELb1ELb0ELb0ELb0ELb1ELb1ELi2ELi1ELi1ELi1ELb0EEENS1_24CollectiveEpilogueBwdGQAISD_fSG_Li256ELb0ELb0EEENS1_19SingleTileSchedulerILb0ELb0ELb0ELi80EEEEEEEEEvNT_6ParamsE,"a",@progbits
	.sectionflags	@""
	.align	4
.nv.constant0._ZN7cutlass13device_kernelIN5flash11enable_sm90INS1_16FlashAttnBwdSm90INS1_25CollectiveMainloopBwdSm90ILi2ELi1ELi1EN4cute5tupleIJNS5_1CILi1EEES8_S8_EEENS6_IJNS7_ILi64EEENS7_ILi80EEENS7_ILi256EEEEEENS_10bfloat16_tEfNS_4arch4Sm90ELb0ELb1ELb1ELb0ELb0ELb0ELb1ELb1ELi2ELi1ELi1ELi1ELb0EEENS1_24CollectiveEpilogueBwdGQAISD_fSG_Li256ELb0ELb0EEENS1_19SingleTileSchedulerILb0ELb0ELb0ELi80EEEEEEEEEvNT_6ParamsE:
	.zero		2560


//--------------------- .nv.constant0._ZN7cutlass13device_kernelIN5flash11enable_sm90INS1_16FlashAttnBwdSm90INS1_25CollectiveMainloopBwdSm90ILi2ELi1ELi1EN4cute5tupleIJNS5_1CILi1EEES8_S8_EEENS6_IJNS7_ILi64EEENS7_ILi80EEENS7_ILi256EEEEEENS_10bfloat16_tEfNS_4arch4Sm90ELb0ELb1ELb1ELb1ELb0ELb0ELb1ELb1ELi2ELi1ELi1ELi1ELb0EEENS1_21CollectiveEpilogueBwdISD_SE_SG_Li256ELb1ELb1ELi2EEENS1_19SingleTileSchedulerILb1ELb0ELb0ELi80EEEEEEEEEvNT_6ParamsE --------------------------
	.section	.nv.constant0._ZN7cutlass13device_kernelIN5flash11enable_sm90INS1_16FlashAttnBwdSm90INS1_25CollectiveMainloopBwdSm90ILi2ELi1ELi1EN4cute5tupleIJNS5_1CILi1EEES8_S8_EEENS6_IJNS7_ILi64EEENS7_ILi80EEENS7_ILi256EEEEEENS_10bfloat16_tEfNS_4arch4Sm90ELb0ELb1ELb1ELb1ELb0ELb0ELb1ELb1ELi2ELi1ELi1ELi1ELb0EEENS1_21CollectiveEpilogueBwdISD_SE_SG_Li256ELb1ELb1ELi2EEENS1_19SingleTileSchedulerILb1ELb0ELb0ELi80EEEEEEEEEvNT_6ParamsE,"a",@progbits
	.sectionflags	@""
	.align	4
.nv.constant0._ZN7cutlass13device_kernelIN5flash11enable_sm90INS1_16FlashAttnBwdSm90INS1_25CollectiveMainloopBwdSm90ILi2ELi1ELi1EN4cute5tupleIJNS5_1CILi1EEES8_S8_EEENS6_IJNS7_ILi64EEENS7_ILi80EEENS7_ILi256EEEEEENS_10bfloat16_tEfNS_4arch4Sm90ELb0ELb1ELb1ELb1ELb0ELb0ELb1ELb1ELi2ELi1ELi1ELi1ELb0EEENS1_21CollectiveEpilogueBwdISD_SE_SG_Li256ELb1ELb1ELi2EEENS1_19SingleTileSchedulerILb1ELb0ELb0ELi80EEEEEEEEEvNT_6ParamsE:
	.zero		2560


//--------------------- .nv.constant0._ZN7cutlass13device_kernelIN5flash11enable_sm90INS1_16FlashAttnBwdSm90INS1_25CollectiveMainloopBwdSm90ILi2ELi1ELi1EN4cute5tupleIJNS5_1CILi1EEES8_S8_EEENS6_IJNS7_ILi64EEENS7_ILi80EEENS7_ILi256EEEEEENS_10bfloat16_tEfNS_4arch4Sm90ELb0ELb1ELb1ELb1ELb0ELb0ELb1ELb1ELi2ELi1ELi1ELi1ELb0EEENS1_24CollectiveEpilogueBwdGQAISD_fSG_Li256ELb1ELb0EEENS1_19SingleTileSchedulerILb1ELb0ELb0ELi80EEEEEEEEEvNT_6ParamsE --------------------------
	.section	.nv.constant0._ZN7cutlass13device_kernelIN5flash11enable_sm90INS1_16FlashAttnBwdSm90INS1_25CollectiveMainloopBwdSm90ILi2ELi1ELi1EN4cute5tupleIJNS5_1CILi1EEES8_S8_EEENS6_IJNS7_ILi64EEENS7_ILi80EEENS7_ILi256EEEEEENS_10bfloat16_tEfNS_4arch4Sm90ELb0ELb1ELb1ELb1ELb0ELb0ELb1ELb1ELi2ELi1ELi1ELi1ELb0EEENS1_24CollectiveEpilogueBwdGQAISD_fSG_Li256ELb1ELb0EEENS1_19SingleTileSchedulerILb1ELb0ELb0ELi80EEEEEEEEEvNT_6ParamsE,"a",@progbits
	.sectionflags	@""
	.align	4
.nv.constant0._ZN7cutlass13device_kernelIN5flash11enable_sm90INS1_16FlashAttnBwdSm90INS1_25CollectiveMainloopBwdSm90ILi2ELi1ELi1EN4cute5tupleIJNS5_1CILi1EEES8_S8_EEENS6_IJNS7_ILi64EEENS7_ILi80EEENS7_ILi256EEEEEENS_10bfloat16_tEfNS_4arch4Sm90ELb0ELb1ELb1ELb1ELb0ELb0ELb1ELb1ELi2ELi1ELi1ELi1ELb0EEENS1_24CollectiveEpilogueBwdGQAISD_fSG_Li256ELb1ELb0EEENS1_19SingleTileSchedulerILb1ELb0ELb0ELi80EEEEEEEEEvNT_6ParamsE:
	.zero		2560


//--------------------- .nv.constant0._ZN7cutlass13device_kernelIN5flash11enable_sm90INS1_16FlashAttnBwdSm90INS1_25CollectiveMainloopBwdSm90ILi2ELi1ELi1EN4cute5tupleIJNS5_1CILi1EEES8_S8_EEENS6_IJNS7_ILi64EEENS7_ILi80EEENS7_ILi256EEEEEENS_10bfloat16_tEfNS_4arch4Sm90ELb1ELb0ELb1ELb0ELb0ELb0ELb1ELb1ELi2ELi1ELi1ELi1ELb0EEENS1_21CollectiveEpilogueBwdISD_SE_SG_Li256ELb0ELb1ELi2EEENS1_25SingleTileBwdLPTSchedulerILb0ELi80ELb0EEEEEEEEEvNT_6ParamsE --------------------------
	.section	.nv.constant0._ZN7cutlass13device_kernelIN5flash11enable_sm90INS1_16FlashAttnBwdSm90INS1_25CollectiveMainloopBwdSm90ILi2ELi1ELi1EN4cute5tupleIJNS5_1CILi1EEES8_S8_EEENS6_IJNS7_ILi64EEENS7_ILi80EEENS7_ILi256EEEEEENS_10bfloat16_tEfNS_4arch4Sm90ELb1ELb0ELb1ELb0ELb0ELb0ELb1ELb1ELi2ELi1ELi1ELi1ELb0EEENS1_21CollectiveEpilogueBwdISD_SE_SG_Li256ELb0ELb1ELi2EEENS1_25SingleTileBwdLPTSchedulerILb0ELi80ELb0EEEEEEEEEvNT_6ParamsE,"a",@progbits
	.sectionflags	@""
	.align	4
.nv.constant0._ZN7cutlass13device_kernelIN5flash11enable_sm90INS1_16FlashAttnBwdSm90INS1_25CollectiveMainloopBwdSm90ILi2ELi1ELi1EN4cute5tupleIJNS5_1CILi1EEES8_S8_EEENS6_IJNS7_ILi64EEENS7_ILi80EEENS7_ILi256EEEEEENS_10bfloat16_tEfNS_4arch4Sm90ELb1ELb0ELb1ELb0ELb0ELb0ELb1ELb1ELi2ELi1ELi1ELi1ELb0EEENS1_21CollectiveEpilogueBwdISD_SE_SG_Li256ELb0ELb1ELi2EEENS1_25SingleTileBwdLPTSchedulerILb0ELi80ELb0EEEEEEEEEvNT_6ParamsE:
	.zero		3200


//--------------------- .nv.constant0._ZN7cutlass13device_kernelIN5flash11enable_sm90INS1_16FlashAttnBwdSm90INS1_25CollectiveMainloopBwdSm90ILi2ELi1ELi1EN4cute5tupleIJNS5_1CILi1EEES8_S8_EEENS6_IJNS7_ILi64EEENS7_ILi80EEENS7_ILi256EEEEEENS_10bfloat16_tEfNS_4arch4Sm90ELb1ELb0ELb1ELb0ELb0ELb0ELb1ELb1ELi2ELi1ELi1ELi1ELb0EEENS1_24CollectiveEpilogueBwdGQAISD_fSG_Li256ELb0ELb0EEENS1_25SingleTileBwdLPTSchedulerILb0ELi80ELb0EEEEEEEEEvNT_6ParamsE --------------------------
	.section	.nv.constant0._ZN7cutlass13device_kernelIN5flash11enable_sm90INS1_16FlashAttnBwdSm90INS1_25CollectiveMainloopBwdSm90ILi2ELi1ELi1EN4cute5tupleIJNS5_1CILi1EEES8_S8_EEENS6_IJNS7_ILi64EEENS7_ILi80EEENS7_ILi256EEEEEENS_10bfloat16_tEfNS_4arch4Sm90ELb1ELb0ELb1ELb0ELb0ELb0ELb1ELb1ELi2ELi1ELi1ELi1ELb0EEENS1_24CollectiveEpilogueBwdGQAISD_fSG_Li256ELb0ELb0EEENS1_25SingleTileBwdLPTSchedulerILb0ELi80ELb0EEEEEEEEEvNT_6ParamsE,"a",@progbits
	.sectionflags	@""
	.align	4
.nv.constant0._ZN7cutlass13device_kernelIN5flash11enable_sm90INS1_16FlashAttnBwdSm90INS1_25CollectiveMainloopBwdSm90ILi2ELi1ELi1EN4cute5tupleIJNS5_1CILi1EEES8_S8_EEENS6_IJNS7_ILi64EEENS7_ILi80EEENS7_ILi256EEEEEENS_10bfloat16_tEfNS_4arch4Sm90ELb1ELb0ELb1ELb0ELb0ELb0ELb1ELb1ELi2ELi1ELi1ELi1ELb0EEENS1_24CollectiveEpilogueBwdGQAISD_fSG_Li256ELb0ELb0EEENS1_25SingleTileBwdLPTSchedulerILb0ELi80ELb0EEEEEEEEEvNT_6ParamsE:
	.zero		2688


//--------------------- .nv.constant0._ZN7cutlass13device_kernelIN5flash22FlashAttnBwdPreprocessIN4cute5tupleIJNS3_1CILi64EEENS5_ILi256EEEEEENS_10bfloat16_tEfNS_4arch4Sm90ELb1ELb0EEEEEvNT_6ParamsE --------------------------
	.section	.nv.constant0._ZN7cutlass13device_kernelIN5flash22FlashAttnBwdPreprocessIN4cute5tupleIJNS3_1CILi64EEENS5_ILi256EEEEEENS_10bfloat16_tEfNS_4arch4Sm90ELb1ELb0EEEEEvNT_6ParamsE,"a",@progbits
	.sectionflags	@""
	.align	4
.nv.constant0._ZN7cutlass13device_kernelIN5flash22FlashAttnBwdPreprocessIN4cute5tupleIJNS3_1CILi64EEENS5_ILi256EEEEEENS_10bfloat16_tEfNS_4arch4Sm90ELb1ELb0EEEEEvNT_6ParamsE:
	.zero		1136


//--------------------- .nv.constant0._ZN7cutlass13device_kernelIN5flash11enable_sm90INS1_16FlashAttnBwdSm90INS1_25CollectiveMainloopBwdSm90ILi2ELi1ELi1EN4cute5tupleIJNS5_1CILi1EEES8_S8_EEENS6_IJNS7_ILi64EEENS7_ILi80EEENS7_ILi256EEEEEENS_10bfloat16_tEfNS_4arch4Sm90ELb1ELb0ELb1ELb1ELb0ELb0ELb1ELb1ELi2ELi1ELi1ELi1ELb0EEENS1_21CollectiveEpilogueBwdISD_SE_SG_Li256ELb1ELb1ELi2EEENS1_25SingleTileBwdLPTSchedulerILb1ELi80ELb0EEEEEEEEEvNT_6ParamsE --------------------------
	.section	.nv.constant0._ZN7cutlass13device_kernelIN5flash11enable_sm90INS1_16FlashAttnBwdSm90INS1_25CollectiveMainloopBwdSm90ILi2ELi1ELi1EN4cute5tupleIJNS5_1CILi1EEES8_S8_EEENS6_IJNS7_ILi64EEENS7_ILi80EEENS7_ILi256EEEEEENS_10bfloat16_tEfNS_4arch4Sm90ELb1ELb0ELb1ELb1ELb0ELb0ELb1ELb1ELi2ELi1ELi1ELi1ELb0EEENS1_21CollectiveEpilogueBwdISD_SE_SG_Li256ELb1ELb1ELi2EEENS1_25SingleTileBwdLPTSchedulerILb1ELi80ELb0EEEEEEEEEvNT_6ParamsE,"a",@progbits
	.sectionflags	@""
	.align	4
.nv.constant0._ZN7cutlass13device_kernelIN5flash11enable_sm90INS1_16FlashAttnBwdSm90INS1_25CollectiveMainloopBwdSm90ILi2ELi1ELi1EN4cute5tupleIJNS5_1CILi1EEES8_S8_EEENS6_IJNS7_ILi64EEENS7_ILi80EEENS7_ILi256EEEEEENS_10bfloat16_tEfNS_4arch4Sm90ELb1ELb0ELb1ELb1ELb0ELb0ELb1ELb1ELi2ELi1ELi1ELi1ELb0EEENS1_21CollectiveEpilogueBwdISD_SE_SG_Li256ELb1ELb1ELi2EEENS1_25SingleTileBwdLPTSchedulerILb1ELi80ELb0EEEEEEEEEvNT_6ParamsE:
	.zero		2560


//--------------------- .nv.constant0._ZN7cutlass13device_kernelIN5flash32FlashAttnBwdPostprocessConvertdQIN4cute5tupleIJNS3_1CILi80EEENS5_ILi256EEEEEENS_10bfloat16_tEfNS_4arch4Sm90ELi256ENS3_8TiledMMAINS3_8MMA_AtomIJNS3_4SM904GMMA27MMA_64x16x16_F32BF16BF16_SSILNSF_5MajorE1ELSH_1ELNSF_7ScaleInE1ELSI_1EEEEEENS3_6LayoutINS4_IJNS5_ILi2EEENS5_ILi1EEESN_EEENS4_IJSN_NS5_ILi0EEESP_EEEEENS4_IJNS3_10UnderscoreESS_SS_EEEEELb1EEEEEvNT_6ParamsE --------------------------
	.section	.nv.constant0._ZN7cutlass13device_kernelIN5flash32FlashAttnBwdPostprocessConvertdQIN4cute5tupleIJNS3_1CILi80EEENS5_ILi256EEEEEENS_10bfloat16_tEfNS_4arch4Sm90ELi256ENS3_8TiledMMAINS3_8MMA_AtomIJNS3_4SM904GMMA27MMA_64x16x16_F32BF16BF16_SSILNSF_5MajorE1ELSH_1ELNSF_7ScaleInE1ELSI_1EEEEEENS3_6LayoutINS4_IJNS5_ILi2EEENS5_ILi1EEESN_EEENS4_IJSN_NS5_ILi0EEESP_EEEEENS4_IJNS3_10UnderscoreESS_SS_EEEEELb1EEEEEvNT_6ParamsE,"a",@progbits
	.sectionflags	@""
	.align	4
.nv.constant0._ZN7cutlass13device_kernelIN5flash32FlashAttnBwdPostprocessConvertdQIN4cute5tupleIJNS3_1CILi80EEENS5_ILi256EEEEEENS_10bfloat16_tEfNS_4arch4Sm90ELi256ENS3_8TiledMMAINS3_8MMA_AtomIJNS3_4SM904GMMA27MMA_64x16x16_F32BF16BF16_SSILNSF_5MajorE1ELSH_1ELNSF_7ScaleInE1ELSI_1EEEEEENS3_6LayoutINS4_IJNS5_ILi2EEENS5_ILi1EEESN_EEENS4_IJSN_NS5_ILi0EEESP_EEEEENS4_IJNS3_10UnderscoreESS_SS_EEEEELb1EEEEEvNT_6ParamsE:
	.zero		1008


//--------------------- .nv.constant0._ZN7cutlass13device_kernelIN5flash32FlashAttnBwdPostprocessConvertdQIN4cute5tupleIJNS3_1CILi64EEENS5_ILi256EEEEEENS_10bfloat16_tEfNS_4arch4Sm90ELi256ENS3_8TiledMMAINS3_8MMA_AtomIJNS3_4SM904GMMA27MMA_64x64x16_F32BF16BF16_SSILNSF_5MajorE1ELSH_0ELNSF_7ScaleInE1ELSI_1EEEEEENS3_6LayoutINS4_IJNS5_ILi2EEENS5_ILi1EEESN_EEENS4_IJSN_NS5_ILi0EEESP_EEEEENS4_IJNS3_10UnderscoreESS_SS_EEEEELb1EEEEEvNT_6ParamsE --------------------------
	.section	.nv.constant0._ZN7cutlass13device_kernelIN5flash32FlashAttnBwdPostprocessConvertdQIN4cute5tupleIJNS3_1CILi64EEENS5_ILi256EEEEEENS_10bfloat16_tEfNS_4arch4Sm90ELi256ENS3_8TiledMMAINS3_8MMA_AtomIJNS3_4SM904GMMA27MMA_64x64x16_F32BF16BF16_SSILNSF_5MajorE1ELSH_0ELNSF_7ScaleInE1ELSI_1EEEEEENS3_6LayoutINS4_IJNS5_ILi2EEENS5_ILi1EEESN_EEENS4_IJSN_NS5_ILi0EEESP_EEEEENS4_IJNS3_10UnderscoreESS_SS_EEEEELb1EEEEEvNT_6ParamsE,"a",@progbits
	.sectionflags	@""
	.align	4
.nv.constant0._ZN7cutlass13device_kernelIN5flash32FlashAttnBwdPostprocessConvertdQIN4cute5tupleIJNS3_1CILi64EEENS5_ILi256EEEEEENS_10bfloat16_tEfNS_4arch4Sm90ELi256ENS3_8TiledMMAINS3_8MMA_AtomIJNS3_4SM904GMMA27MMA_64x64x16_F32BF16BF16_SSILNSF_5MajorE1ELSH_0ELNSF_7ScaleInE1ELSI_1EEEEEENS3_6LayoutINS4_IJNS5_ILi2EEENS5_ILi1EEESN_EEENS4_IJSN_NS5_ILi0EEESP_EEEEENS4_IJNS3_10UnderscoreESS_SS_EEEEELb1EEEEEvNT_6ParamsE:
	.zero		1008


//--------------------- .nv.constant0._ZN7cutlass13device_kernelIN5flash11enable_sm90INS1_16FlashAttnBwdSm90INS1_25CollectiveMainloopBwdSm90ILi2ELi1ELi1EN4cute5tupleIJNS5_1CILi1EEES8_S8_EEENS6_IJNS7_ILi64EEENS7_ILi80EEENS7_ILi256EEEEEENS_10bfloat16_tEfNS_4arch4Sm90ELb1ELb0ELb1ELb1ELb0ELb0ELb1ELb1ELi2ELi1ELi1ELi1ELb0EEENS1_24CollectiveEpilogueBwdGQAISD_fSG_Li256ELb1ELb0EEENS1_25SingleTileBwdLPTSchedulerILb1ELi80ELb0EEEEEEEEEvNT_6ParamsE --------------------------
	.section	.nv.constant0._ZN7cutlass13device_kernelIN5flash11enable_sm90INS1_16FlashAttnBwdSm90INS1_25CollectiveMainloopBwdSm90ILi2ELi1ELi1EN4cute5tupleIJNS5_1CILi1EEES8_S8_EEENS6_IJNS7_ILi64EEENS7_ILi80EEENS7_ILi256EEEEEENS_10bfloat16_tEfNS_4arch4Sm90ELb1ELb0ELb1ELb1ELb0ELb0ELb1ELb1ELi2ELi1ELi1ELi1ELb0EEENS1_24CollectiveEpilogueBwdGQAISD_fSG_Li256ELb1ELb0EEENS1_25SingleTileBwdLPTSchedulerILb1ELi80ELb0EEEEEEEEEvNT_6ParamsE,"a",@progbits
	.sectionflags	@""
	.align	4
.nv.constant0._ZN7cutlass13device_kernelIN5flash11enable_sm90INS1_16FlashAttnBwdSm90INS1_25CollectiveMainloopBwdSm90ILi2ELi1ELi1EN4cute5tupleIJNS5_1CILi1EEES8_S8_EEENS6_IJNS7_ILi64EEENS7_ILi80EEENS7_ILi256EEEEEENS_10bfloat16_tEfNS_4arch4Sm90ELb1ELb0ELb1ELb1ELb0ELb0ELb1ELb1ELi2ELi1ELi1ELi1ELb0EEENS1_24CollectiveEpilogueBwdGQAISD_fSG_Li256ELb1ELb0EEENS1_25SingleTileBwdLPTSchedulerILb1ELi80ELb0EEEEEEEEEvNT_6ParamsE:
	.zero		2688


//--------------------- .nv.constant0._ZN7cutlass13device_kernelIN5flash22FlashAttnBwdPreprocessIN4cute5tupleIJNS3_1CILi64EEENS5_ILi256EEEEEENS_10bfloat16_tEfNS_4arch4Sm90ELb1ELb1EEEEEvNT_6ParamsE --------------------------
	.section	.nv.constant0._ZN7cutlass13device_kernelIN5flash22FlashAttnBwdPreprocessIN4cute5tupleIJNS3_1CILi64EEENS5_ILi256EEEEEENS_10bfloat16_tEfNS_4arch4Sm90ELb1ELb1EEEEEvNT_6ParamsE,"a",@progbits
	.sectionflags	@""
	.align	4
.nv.constant0._ZN7cutlass13device_kernelIN5flash22FlashAttnBwdPreprocessIN4cute5tupleIJNS3_1CILi64EEENS5_ILi256EEEEEENS_10bfloat16_tEfNS_4arch4Sm90ELb1ELb1EEEEEvNT_6ParamsE:
	.zero		1136


//--------------------- SYMBOLS --------------------------

	.type		.nv.reservedSmem.offset0,@object
	.size		.nv.reservedSmem.offset0,0x4
	.type		.nv.reservedSmem.cap,@object
	.size		.nv.reservedSmem.cap,0x4
